//
// Generated by NVIDIA NVVM Compiler
//
// Compiler Build ID: CL-36424714
// Cuda compilation tools, release 13.0, V13.0.88
// Based on NVVM 20.0.0
//

.version 9.0
.target sm_100
.address_size 64

	// .globl	_Z18update_step_kernelPfS_S_S_S_S_ii
.extern .func  (.param .b32 func_retval0) vprintf
(
	.param .b64 vprintf_param_0,
	.param .b64 vprintf_param_1
)
;
.global .align 1 .b8 $str[21] = {100, 95, 111, 117, 116, 112, 117, 116, 91, 37, 100, 93, 32, 61, 32, 37, 46, 52, 102, 10};

.visible .entry _Z18update_step_kernelPfS_S_S_S_S_ii(
	.param .u64 .ptr .align 1 _Z18update_step_kernelPfS_S_S_S_S_ii_param_0,
	.param .u64 .ptr .align 1 _Z18update_step_kernelPfS_S_S_S_S_ii_param_1,
	.param .u64 .ptr .align 1 _Z18update_step_kernelPfS_S_S_S_S_ii_param_2,
	.param .u64 .ptr .align 1 _Z18update_step_kernelPfS_S_S_S_S_ii_param_3,
	.param .u64 .ptr .align 1 _Z18update_step_kernelPfS_S_S_S_S_ii_param_4,
	.param .u64 .ptr .align 1 _Z18update_step_kernelPfS_S_S_S_S_ii_param_5,
	.param .u32 _Z18update_step_kernelPfS_S_S_S_S_ii_param_6,
	.param .u32 _Z18update_step_kernelPfS_S_S_S_S_ii_param_7
)
{
	.reg .pred 	%p<22>;
	.reg .b32 	%r<69>;
	.reg .b32 	%f<233>;
	.reg .b64 	%rd<61>;

	ld.param.u64 	%rd21, [_Z18update_step_kernelPfS_S_S_S_S_ii_param_0];
	ld.param.u64 	%rd22, [_Z18update_step_kernelPfS_S_S_S_S_ii_param_1];
	ld.param.u64 	%rd23, [_Z18update_step_kernelPfS_S_S_S_S_ii_param_2];
	ld.param.u64 	%rd24, [_Z18update_step_kernelPfS_S_S_S_S_ii_param_3];
	ld.param.u64 	%rd19, [_Z18update_step_kernelPfS_S_S_S_S_ii_param_4];
	ld.param.u64 	%rd20, [_Z18update_step_kernelPfS_S_S_S_S_ii_param_5];
	ld.param.u32 	%r44, [_Z18update_step_kernelPfS_S_S_S_S_ii_param_6];
	ld.param.u32 	%r45, [_Z18update_step_kernelPfS_S_S_S_S_ii_param_7];
	cvta.to.global.u64 	%rd1, %rd21;
	cvta.to.global.u64 	%rd2, %rd23;
	cvta.to.global.u64 	%rd3, %rd22;
	cvta.to.global.u64 	%rd4, %rd24;
	mov.u32 	%r46, %ctaid.x;
	mov.u32 	%r47, %ntid.x;
	mov.u32 	%r48, %tid.x;
	mad.lo.s32 	%r1, %r46, %r47, %r48;
	setp.ge.s32 	%p1, %r1, %r45;
	@%p1 bra 	$L__BB0_28;
	cvta.to.global.u64 	%rd25, %rd19;
	mul.wide.s32 	%rd26, %r1, 4;
	add.s64 	%rd27, %rd25, %rd26;
	ld.global.f32 	%f232, [%rd27];
	setp.lt.s32 	%p2, %r44, 1;
	@%p2 bra 	$L__BB0_14;
	mul.lo.s32 	%r2, %r44, %r1;
	and.b32  	%r3, %r44, 15;
	setp.lt.u32 	%p3, %r44, 16;
	mov.b32 	%r55, 0;
	@%p3 bra 	$L__BB0_5;
	and.b32  	%r55, %r44, 2147483632;
	neg.s32 	%r61, %r55;
	add.s64 	%rd5, %rd2, 32;
	add.s64 	%rd58, %rd1, 32;
	mov.u32 	%r60, %r2;
$L__BB0_4:
	.pragma "nounroll";
	mul.wide.s32 	%rd28, %r60, 4;
	add.s64 	%rd29, %rd5, %rd28;
	ld.global.f32 	%f29, [%rd29+-32];
	ld.global.f32 	%f30, [%rd58+-32];
	fma.rn.f32 	%f31, %f29, %f30, %f232;
	ld.global.f32 	%f32, [%rd29+-28];
	ld.global.f32 	%f33, [%rd58+-28];
	fma.rn.f32 	%f34, %f32, %f33, %f31;
	ld.global.f32 	%f35, [%rd29+-24];
	ld.global.f32 	%f36, [%rd58+-24];
	fma.rn.f32 	%f37, %f35, %f36, %f34;
	ld.global.f32 	%f38, [%rd29+-20];
	ld.global.f32 	%f39, [%rd58+-20];
	fma.rn.f32 	%f40, %f38, %f39, %f37;
	ld.global.f32 	%f41, [%rd29+-16];
	ld.global.f32 	%f42, [%rd58+-16];
	fma.rn.f32 	%f43, %f41, %f42, %f40;
	ld.global.f32 	%f44, [%rd29+-12];
	ld.global.f32 	%f45, [%rd58+-12];
	fma.rn.f32 	%f46, %f44, %f45, %f43;
	ld.global.f32 	%f47, [%rd29+-8];
	ld.global.f32 	%f48, [%rd58+-8];
	fma.rn.f32 	%f49, %f47, %f48, %f46;
	ld.global.f32 	%f50, [%rd29+-4];
	ld.global.f32 	%f51, [%rd58+-4];
	fma.rn.f32 	%f52, %f50, %f51, %f49;
	ld.global.f32 	%f53, [%rd29];
	ld.global.f32 	%f54, [%rd58];
	fma.rn.f32 	%f55, %f53, %f54, %f52;
	ld.global.f32 	%f56, [%rd29+4];
	ld.global.f32 	%f57, [%rd58+4];
	fma.rn.f32 	%f58, %f56, %f57, %f55;
	ld.global.f32 	%f59, [%rd29+8];
	ld.global.f32 	%f60, [%rd58+8];
	fma.rn.f32 	%f61, %f59, %f60, %f58;
	ld.global.f32 	%f62, [%rd29+12];
	ld.global.f32 	%f63, [%rd58+12];
	fma.rn.f32 	%f64, %f62, %f63, %f61;
	ld.global.f32 	%f65, [%rd29+16];
	ld.global.f32 	%f66, [%rd58+16];
	fma.rn.f32 	%f67, %f65, %f66, %f64;
	ld.global.f32 	%f68, [%rd29+20];
	ld.global.f32 	%f69, [%rd58+20];
	fma.rn.f32 	%f70, %f68, %f69, %f67;
	ld.global.f32 	%f71, [%rd29+24];
	ld.global.f32 	%f72, [%rd58+24];
	fma.rn.f32 	%f73, %f71, %f72, %f70;
	ld.global.f32 	%f74, [%rd29+28];
	ld.global.f32 	%f75, [%rd58+28];
	fma.rn.f32 	%f232, %f74, %f75, %f73;
	add.s32 	%r61, %r61, 16;
	add.s32 	%r60, %r60, 16;
	add.s64 	%rd58, %rd58, 64;
	setp.eq.s32 	%p4, %r61, 0;
	@%p4 bra 	$L__BB0_5;
	bra.uni 	$L__BB0_4;
$L__BB0_5:
	setp.eq.s32 	%p5, %r3, 0;
	@%p5 bra 	$L__BB0_14;
	and.b32  	%r7, %r44, 7;
	setp.lt.u32 	%p6, %r3, 8;
	@%p6 bra 	$L__BB0_8;
	add.s32 	%r50, %r55, %r2;
	mul.wide.s32 	%rd30, %r50, 4;
	add.s64 	%rd31, %rd2, %rd30;
	ld.global.f32 	%f77, [%rd31];
	mul.wide.u32 	%rd32, %r55, 4;
	add.s64 	%rd33, %rd1, %rd32;
	ld.global.f32 	%f78, [%rd33];
	fma.rn.f32 	%f79, %f77, %f78, %f232;
	ld.global.f32 	%f80, [%rd31+4];
	ld.global.f32 	%f81, [%rd33+4];
	fma.rn.f32 	%f82, %f80, %f81, %f79;
	ld.global.f32 	%f83, [%rd31+8];
	ld.global.f32 	%f84, [%rd33+8];
	fma.rn.f32 	%f85, %f83, %f84, %f82;
	ld.global.f32 	%f86, [%rd31+12];
	ld.global.f32 	%f87, [%rd33+12];
	fma.rn.f32 	%f88, %f86, %f87, %f85;
	ld.global.f32 	%f89, [%rd31+16];
	ld.global.f32 	%f90, [%rd33+16];
	fma.rn.f32 	%f91, %f89, %f90, %f88;
	ld.global.f32 	%f92, [%rd31+20];
	ld.global.f32 	%f93, [%rd33+20];
	fma.rn.f32 	%f94, %f92, %f93, %f91;
	ld.global.f32 	%f95, [%rd31+24];
	ld.global.f32 	%f96, [%rd33+24];
	fma.rn.f32 	%f97, %f95, %f96, %f94;
	ld.global.f32 	%f98, [%rd31+28];
	ld.global.f32 	%f99, [%rd33+28];
	fma.rn.f32 	%f232, %f98, %f99, %f97;
	add.s32 	%r55, %r55, 8;
$L__BB0_8:
	setp.eq.s32 	%p7, %r7, 0;
	@%p7 bra 	$L__BB0_14;
	and.b32  	%r10, %r44, 3;
	setp.lt.u32 	%p8, %r7, 4;
	@%p8 bra 	$L__BB0_11;
	add.s32 	%r51, %r55, %r2;
	mul.wide.s32 	%rd34, %r51, 4;
	add.s64 	%rd35, %rd2, %rd34;
	ld.global.f32 	%f101, [%rd35];
	mul.wide.u32 	%rd36, %r55, 4;
	add.s64 	%rd37, %rd1, %rd36;
	ld.global.f32 	%f102, [%rd37];
	fma.rn.f32 	%f103, %f101, %f102, %f232;
	ld.global.f32 	%f104, [%rd35+4];
	ld.global.f32 	%f105, [%rd37+4];
	fma.rn.f32 	%f106, %f104, %f105, %f103;
	ld.global.f32 	%f107, [%rd35+8];
	ld.global.f32 	%f108, [%rd37+8];
	fma.rn.f32 	%f109, %f107, %f108, %f106;
	ld.global.f32 	%f110, [%rd35+12];
	ld.global.f32 	%f111, [%rd37+12];
	fma.rn.f32 	%f232, %f110, %f111, %f109;
	add.s32 	%r55, %r55, 4;
$L__BB0_11:
	setp.eq.s32 	%p9, %r10, 0;
	@%p9 bra 	$L__BB0_14;
	mul.wide.u32 	%rd38, %r55, 4;
	add.s64 	%rd57, %rd1, %rd38;
	add.s32 	%r59, %r55, %r2;
	neg.s32 	%r58, %r10;
$L__BB0_13:
	.pragma "nounroll";
	mul.wide.s32 	%rd39, %r59, 4;
	add.s64 	%rd40, %rd2, %rd39;
	ld.global.f32 	%f112, [%rd40];
	ld.global.f32 	%f113, [%rd57];
	fma.rn.f32 	%f232, %f112, %f113, %f232;
	add.s64 	%rd57, %rd57, 4;
	add.s32 	%r59, %r59, 1;
	add.s32 	%r58, %r58, 1;
	setp.ne.s32 	%p10, %r58, 0;
	@%p10 bra 	$L__BB0_13;
$L__BB0_14:
	setp.lt.s32 	%p11, %r45, 1;
	@%p11 bra 	$L__BB0_27;
	mul.lo.s32 	%r19, %r45, %r1;
	and.b32  	%r20, %r45, 15;
	setp.lt.u32 	%p12, %r45, 16;
	mov.b32 	%r64, 0;
	@%p12 bra 	$L__BB0_18;
	and.b32  	%r64, %r45, 2147483632;
	neg.s32 	%r63, %r64;
	add.s64 	%rd10, %rd4, 32;
	add.s64 	%rd59, %rd3, 32;
	mov.u32 	%r62, %r19;
$L__BB0_17:
	.pragma "nounroll";
	mul.wide.s32 	%rd41, %r62, 4;
	add.s64 	%rd42, %rd10, %rd41;
	ld.global.f32 	%f115, [%rd42+-32];
	ld.global.f32 	%f116, [%rd59+-32];
	fma.rn.f32 	%f117, %f115, %f116, %f232;
	ld.global.f32 	%f118, [%rd42+-28];
	ld.global.f32 	%f119, [%rd59+-28];
	fma.rn.f32 	%f120, %f118, %f119, %f117;
	ld.global.f32 	%f121, [%rd42+-24];
	ld.global.f32 	%f122, [%rd59+-24];
	fma.rn.f32 	%f123, %f121, %f122, %f120;
	ld.global.f32 	%f124, [%rd42+-20];
	ld.global.f32 	%f125, [%rd59+-20];
	fma.rn.f32 	%f126, %f124, %f125, %f123;
	ld.global.f32 	%f127, [%rd42+-16];
	ld.global.f32 	%f128, [%rd59+-16];
	fma.rn.f32 	%f129, %f127, %f128, %f126;
	ld.global.f32 	%f130, [%rd42+-12];
	ld.global.f32 	%f131, [%rd59+-12];
	fma.rn.f32 	%f132, %f130, %f131, %f129;
	ld.global.f32 	%f133, [%rd42+-8];
	ld.global.f32 	%f134, [%rd59+-8];
	fma.rn.f32 	%f135, %f133, %f134, %f132;
	ld.global.f32 	%f136, [%rd42+-4];
	ld.global.f32 	%f137, [%rd59+-4];
	fma.rn.f32 	%f138, %f136, %f137, %f135;
	ld.global.f32 	%f139, [%rd42];
	ld.global.f32 	%f140, [%rd59];
	fma.rn.f32 	%f141, %f139, %f140, %f138;
	ld.global.f32 	%f142, [%rd42+4];
	ld.global.f32 	%f143, [%rd59+4];
	fma.rn.f32 	%f144, %f142, %f143, %f141;
	ld.global.f32 	%f145, [%rd42+8];
	ld.global.f32 	%f146, [%rd59+8];
	fma.rn.f32 	%f147, %f145, %f146, %f144;
	ld.global.f32 	%f148, [%rd42+12];
	ld.global.f32 	%f149, [%rd59+12];
	fma.rn.f32 	%f150, %f148, %f149, %f147;
	ld.global.f32 	%f151, [%rd42+16];
	ld.global.f32 	%f152, [%rd59+16];
	fma.rn.f32 	%f153, %f151, %f152, %f150;
	ld.global.f32 	%f154, [%rd42+20];
	ld.global.f32 	%f155, [%rd59+20];
	fma.rn.f32 	%f156, %f154, %f155, %f153;
	ld.global.f32 	%f157, [%rd42+24];
	ld.global.f32 	%f158, [%rd59+24];
	fma.rn.f32 	%f159, %f157, %f158, %f156;
	ld.global.f32 	%f160, [%rd42+28];
	ld.global.f32 	%f161, [%rd59+28];
	fma.rn.f32 	%f232, %f160, %f161, %f159;
	add.s32 	%r63, %r63, 16;
	add.s32 	%r62, %r62, 16;
	add.s64 	%rd59, %rd59, 64;
	setp.ne.s32 	%p13, %r63, 0;
	@%p13 bra 	$L__BB0_17;
$L__BB0_18:
	setp.eq.s32 	%p14, %r20, 0;
	@%p14 bra 	$L__BB0_27;
	and.b32  	%r32, %r45, 7;
	setp.lt.u32 	%p15, %r20, 8;
	@%p15 bra 	$L__BB0_21;
	add.s32 	%r53, %r64, %r19;
	mul.wide.s32 	%rd43, %r53, 4;
	add.s64 	%rd44, %rd4, %rd43;
	ld.global.f32 	%f163, [%rd44];
	mul.wide.u32 	%rd45, %r64, 4;
	add.s64 	%rd46, %rd3, %rd45;
	ld.global.f32 	%f164, [%rd46];
	fma.rn.f32 	%f165, %f163, %f164, %f232;
	ld.global.f32 	%f166, [%rd44+4];
	ld.global.f32 	%f167, [%rd46+4];
	fma.rn.f32 	%f168, %f166, %f167, %f165;
	ld.global.f32 	%f169, [%rd44+8];
	ld.global.f32 	%f170, [%rd46+8];
	fma.rn.f32 	%f171, %f169, %f170, %f168;
	ld.global.f32 	%f172, [%rd44+12];
	ld.global.f32 	%f173, [%rd46+12];
	fma.rn.f32 	%f174, %f172, %f173, %f171;
	ld.global.f32 	%f175, [%rd44+16];
	ld.global.f32 	%f176, [%rd46+16];
	fma.rn.f32 	%f177, %f175, %f176, %f174;
	ld.global.f32 	%f178, [%rd44+20];
	ld.global.f32 	%f179, [%rd46+20];
	fma.rn.f32 	%f180, %f178, %f179, %f177;
	ld.global.f32 	%f181, [%rd44+24];
	ld.global.f32 	%f182, [%rd46+24];
	fma.rn.f32 	%f183, %f181, %f182, %f180;
	ld.global.f32 	%f184, [%rd44+28];
	ld.global.f32 	%f185, [%rd46+28];
	fma.rn.f32 	%f232, %f184, %f185, %f183;
	add.s32 	%r64, %r64, 8;
$L__BB0_21:
	setp.eq.s32 	%p16, %r32, 0;
	@%p16 bra 	$L__BB0_27;
	and.b32  	%r35, %r45, 3;
	setp.lt.u32 	%p17, %r32, 4;
	@%p17 bra 	$L__BB0_24;
	add.s32 	%r54, %r64, %r19;
	mul.wide.s32 	%rd47, %r54, 4;
	add.s64 	%rd48, %rd4, %rd47;
	ld.global.f32 	%f187, [%rd48];
	mul.wide.u32 	%rd49, %r64, 4;
	add.s64 	%rd50, %rd3, %rd49;
	ld.global.f32 	%f188, [%rd50];
	fma.rn.f32 	%f189, %f187, %f188, %f232;
	ld.global.f32 	%f190, [%rd48+4];
	ld.global.f32 	%f191, [%rd50+4];
	fma.rn.f32 	%f192, %f190, %f191, %f189;
	ld.global.f32 	%f193, [%rd48+8];
	ld.global.f32 	%f194, [%rd50+8];
	fma.rn.f32 	%f195, %f193, %f194, %f192;
	ld.global.f32 	%f196, [%rd48+12];
	ld.global.f32 	%f197, [%rd50+12];
	fma.rn.f32 	%f232, %f196, %f197, %f195;
	add.s32 	%r64, %r64, 4;
$L__BB0_24:
	setp.eq.s32 	%p18, %r35, 0;
	@%p18 bra 	$L__BB0_27;
	mul.wide.u32 	%rd51, %r64, 4;
	add.s64 	%rd60, %rd3, %rd51;
	add.s32 	%r68, %r64, %r19;
	neg.s32 	%r67, %r35;
$L__BB0_26:
	.pragma "nounroll";
	mul.wide.s32 	%rd52, %r68, 4;
	add.s64 	%rd53, %rd4, %rd52;
	ld.global.f32 	%f198, [%rd53];
	ld.global.f32 	%f199, [%rd60];
	fma.rn.f32 	%f232, %f198, %f199, %f232;
	add.s64 	%rd60, %rd60, 4;
	add.s32 	%r68, %r68, 1;
	add.s32 	%r67, %r67, 1;
	setp.ne.s32 	%p19, %r67, 0;
	@%p19 bra 	$L__BB0_26;
$L__BB0_27:
	abs.f32 	%f200, %f232;
	mul.f32 	%f201, %f200, 0f4038AA3B;
	ex2.approx.ftz.f32 	%f202, %f201;
	add.f32 	%f203, %f202, 0f3F800000;
	rcp.approx.ftz.f32 	%f204, %f203;
	fma.rn.f32 	%f205, %f204, 0fC0000000, 0f3F800000;
	setp.ge.f32 	%p20, %f200, 0f41102CB4;
	selp.f32 	%f206, 0f3F800000, %f205, %p20;
	copysign.f32 	%f207, %f232, %f206;
	mul.f32 	%f208, %f232, %f232;
	fma.rn.f32 	%f209, %f208, 0f3C80F082, 0fBD563CAE;
	fma.rn.f32 	%f210, %f209, %f208, 0f3E085941;
	fma.rn.f32 	%f211, %f210, %f208, 0fBEAAA9ED;
	fma.rn.f32 	%f212, %f211, %f208, 0f00000000;
	fma.rn.f32 	%f213, %f212, %f232, %f232;
	setp.ge.f32 	%p21, %f200, 0f3F19999A;
	selp.f32 	%f214, %f207, %f213, %p21;
	cvta.to.global.u64 	%rd54, %rd20;
	add.s64 	%rd56, %rd54, %rd26;
	st.global.f32 	[%rd56], %f214;
$L__BB0_28:
	ret;

}
	// .globl	_Z18output_step_kernelPfS_S_S_ii
.visible .entry _Z18output_step_kernelPfS_S_S_ii(
	.param .u64 .ptr .align 1 _Z18output_step_kernelPfS_S_S_ii_param_0,
	.param .u64 .ptr .align 1 _Z18output_step_kernelPfS_S_S_ii_param_1,
	.param .u64 .ptr .align 1 _Z18output_step_kernelPfS_S_S_ii_param_2,
	.param .u64 .ptr .align 1 _Z18output_step_kernelPfS_S_S_ii_param_3,
	.param .u32 _Z18output_step_kernelPfS_S_S_ii_param_4,
	.param .u32 _Z18output_step_kernelPfS_S_S_ii_param_5
)
{
	.reg .pred 	%p<11>;
	.reg .b32 	%r<38>;
	.reg .b32 	%f<110>;
	.reg .b64 	%rd<35>;

	ld.param.u64 	%rd12, [_Z18output_step_kernelPfS_S_S_ii_param_0];
	ld.param.u64 	%rd13, [_Z18output_step_kernelPfS_S_S_ii_param_1];
	ld.param.u64 	%rd10, [_Z18output_step_kernelPfS_S_S_ii_param_2];
	ld.param.u64 	%rd11, [_Z18output_step_kernelPfS_S_S_ii_param_3];
	ld.param.u32 	%r23, [_Z18output_step_kernelPfS_S_S_ii_param_4];
	ld.param.u32 	%r24, [_Z18output_step_kernelPfS_S_S_ii_param_5];
	cvta.to.global.u64 	%rd1, %rd12;
	cvta.to.global.u64 	%rd2, %rd13;
	mov.u32 	%r25, %ctaid.x;
	mov.u32 	%r26, %ntid.x;
	mov.u32 	%r27, %tid.x;
	mad.lo.s32 	%r1, %r25, %r26, %r27;
	setp.ge.s32 	%p1, %r1, %r24;
	@%p1 bra 	$L__BB1_15;
	cvta.to.global.u64 	%rd14, %rd10;
	mul.wide.s32 	%rd15, %r1, 4;
	add.s64 	%rd16, %rd14, %rd15;
	ld.global.f32 	%f109, [%rd16];
	setp.lt.s32 	%p2, %r23, 1;
	@%p2 bra 	$L__BB1_14;
	mul.lo.s32 	%r2, %r23, %r1;
	and.b32  	%r3, %r23, 15;
	setp.lt.u32 	%p3, %r23, 16;
	mov.b32 	%r34, 0;
	@%p3 bra 	$L__BB1_5;
	and.b32  	%r34, %r23, 2147483632;
	neg.s32 	%r32, %r34;
	add.s64 	%rd3, %rd2, 32;
	add.s64 	%rd33, %rd1, 32;
	mov.u32 	%r31, %r2;
$L__BB1_4:
	.pragma "nounroll";
	mul.wide.s32 	%rd17, %r31, 4;
	add.s64 	%rd18, %rd3, %rd17;
	ld.global.f32 	%f16, [%rd18+-32];
	ld.global.f32 	%f17, [%rd33+-32];
	fma.rn.f32 	%f18, %f16, %f17, %f109;
	ld.global.f32 	%f19, [%rd18+-28];
	ld.global.f32 	%f20, [%rd33+-28];
	fma.rn.f32 	%f21, %f19, %f20, %f18;
	ld.global.f32 	%f22, [%rd18+-24];
	ld.global.f32 	%f23, [%rd33+-24];
	fma.rn.f32 	%f24, %f22, %f23, %f21;
	ld.global.f32 	%f25, [%rd18+-20];
	ld.global.f32 	%f26, [%rd33+-20];
	fma.rn.f32 	%f27, %f25, %f26, %f24;
	ld.global.f32 	%f28, [%rd18+-16];
	ld.global.f32 	%f29, [%rd33+-16];
	fma.rn.f32 	%f30, %f28, %f29, %f27;
	ld.global.f32 	%f31, [%rd18+-12];
	ld.global.f32 	%f32, [%rd33+-12];
	fma.rn.f32 	%f33, %f31, %f32, %f30;
	ld.global.f32 	%f34, [%rd18+-8];
	ld.global.f32 	%f35, [%rd33+-8];
	fma.rn.f32 	%f36, %f34, %f35, %f33;
	ld.global.f32 	%f37, [%rd18+-4];
	ld.global.f32 	%f38, [%rd33+-4];
	fma.rn.f32 	%f39, %f37, %f38, %f36;
	ld.global.f32 	%f40, [%rd18];
	ld.global.f32 	%f41, [%rd33];
	fma.rn.f32 	%f42, %f40, %f41, %f39;
	ld.global.f32 	%f43, [%rd18+4];
	ld.global.f32 	%f44, [%rd33+4];
	fma.rn.f32 	%f45, %f43, %f44, %f42;
	ld.global.f32 	%f46, [%rd18+8];
	ld.global.f32 	%f47, [%rd33+8];
	fma.rn.f32 	%f48, %f46, %f47, %f45;
	ld.global.f32 	%f49, [%rd18+12];
	ld.global.f32 	%f50, [%rd33+12];
	fma.rn.f32 	%f51, %f49, %f50, %f48;
	ld.global.f32 	%f52, [%rd18+16];
	ld.global.f32 	%f53, [%rd33+16];
	fma.rn.f32 	%f54, %f52, %f53, %f51;
	ld.global.f32 	%f55, [%rd18+20];
	ld.global.f32 	%f56, [%rd33+20];
	fma.rn.f32 	%f57, %f55, %f56, %f54;
	ld.global.f32 	%f58, [%rd18+24];
	ld.global.f32 	%f59, [%rd33+24];
	fma.rn.f32 	%f60, %f58, %f59, %f57;
	ld.global.f32 	%f61, [%rd18+28];
	ld.global.f32 	%f62, [%rd33+28];
	fma.rn.f32 	%f109, %f61, %f62, %f60;
	add.s32 	%r32, %r32, 16;
	add.s32 	%r31, %r31, 16;
	add.s64 	%rd33, %rd33, 64;
	setp.ne.s32 	%p4, %r32, 0;
	@%p4 bra 	$L__BB1_4;
$L__BB1_5:
	setp.eq.s32 	%p5, %r3, 0;
	@%p5 bra 	$L__BB1_14;
	and.b32  	%r11, %r23, 7;
	setp.lt.u32 	%p6, %r3, 8;
	@%p6 bra 	$L__BB1_8;
	add.s32 	%r29, %r34, %r2;
	mul.wide.s32 	%rd19, %r29, 4;
	add.s64 	%rd20, %rd2, %rd19;
	ld.global.f32 	%f64, [%rd20];
	mul.wide.u32 	%rd21, %r34, 4;
	add.s64 	%rd22, %rd1, %rd21;
	ld.global.f32 	%f65, [%rd22];
	fma.rn.f32 	%f66, %f64, %f65, %f109;
	ld.global.f32 	%f67, [%rd20+4];
	ld.global.f32 	%f68, [%rd22+4];
	fma.rn.f32 	%f69, %f67, %f68, %f66;
	ld.global.f32 	%f70, [%rd20+8];
	ld.global.f32 	%f71, [%rd22+8];
	fma.rn.f32 	%f72, %f70, %f71, %f69;
	ld.global.f32 	%f73, [%rd20+12];
	ld.global.f32 	%f74, [%rd22+12];
	fma.rn.f32 	%f75, %f73, %f74, %f72;
	ld.global.f32 	%f76, [%rd20+16];
	ld.global.f32 	%f77, [%rd22+16];
	fma.rn.f32 	%f78, %f76, %f77, %f75;
	ld.global.f32 	%f79, [%rd20+20];
	ld.global.f32 	%f80, [%rd22+20];
	fma.rn.f32 	%f81, %f79, %f80, %f78;
	ld.global.f32 	%f82, [%rd20+24];
	ld.global.f32 	%f83, [%rd22+24];
	fma.rn.f32 	%f84, %f82, %f83, %f81;
	ld.global.f32 	%f85, [%rd20+28];
	ld.global.f32 	%f86, [%rd22+28];
	fma.rn.f32 	%f109, %f85, %f86, %f84;
	add.s32 	%r34, %r34, 8;
$L__BB1_8:
	setp.eq.s32 	%p7, %r11, 0;
	@%p7 bra 	$L__BB1_14;
	and.b32  	%r14, %r23, 3;
	setp.lt.u32 	%p8, %r11, 4;
	@%p8 bra 	$L__BB1_11;
	add.s32 	%r30, %r34, %r2;
	mul.wide.s32 	%rd23, %r30, 4;
	add.s64 	%rd24, %rd2, %rd23;
	ld.global.f32 	%f88, [%rd24];
	mul.wide.u32 	%rd25, %r34, 4;
	add.s64 	%rd26, %rd1, %rd25;
	ld.global.f32 	%f89, [%rd26];
	fma.rn.f32 	%f90, %f88, %f89, %f109;
	ld.global.f32 	%f91, [%rd24+4];
	ld.global.f32 	%f92, [%rd26+4];
	fma.rn.f32 	%f93, %f91, %f92, %f90;
	ld.global.f32 	%f94, [%rd24+8];
	ld.global.f32 	%f95, [%rd26+8];
	fma.rn.f32 	%f96, %f94, %f95, %f93;
	ld.global.f32 	%f97, [%rd24+12];
	ld.global.f32 	%f98, [%rd26+12];
	fma.rn.f32 	%f109, %f97, %f98, %f96;
	add.s32 	%r34, %r34, 4;
$L__BB1_11:
	setp.eq.s32 	%p9, %r14, 0;
	@%p9 bra 	$L__BB1_14;
	mul.wide.u32 	%rd27, %r34, 4;
	add.s64 	%rd34, %rd1, %rd27;
	add.s32 	%r37, %r34, %r2;
	neg.s32 	%r36, %r14;
$L__BB1_13:
	.pragma "nounroll";
	mul.wide.s32 	%rd28, %r37, 4;
	add.s64 	%rd29, %rd2, %rd28;
	ld.global.f32 	%f99, [%rd29];
	ld.global.f32 	%f100, [%rd34];
	fma.rn.f32 	%f109, %f99, %f100, %f109;
	add.s64 	%rd34, %rd34, 4;
	add.s32 	%r37, %r37, 1;
	add.s32 	%r36, %r36, 1;
	setp.ne.s32 	%p10, %r36, 0;
	@%p10 bra 	$L__BB1_13;
$L__BB1_14:
	cvta.to.global.u64 	%rd30, %rd11;
	add.s64 	%rd32, %rd30, %rd15;
	st.global.f32 	[%rd32], %f109;
$L__BB1_15:
	ret;

}
	// .globl	_Z19print_device_memoryPfii
.visible .entry _Z19print_device_memoryPfii(
	.param .u64 .ptr .align 1 _Z19print_device_memoryPfii_param_0,
	.param .u32 _Z19print_device_memoryPfii_param_1,
	.param .u32 _Z19print_device_memoryPfii_param_2
)
{
	.local .align 16 .b8 	__local_depot2[16];
	.reg .b64 	%SP;
	.reg .b64 	%SPL;
	.reg .pred 	%p<2>;
	.reg .b32 	%r<10>;
	.reg .b32 	%f<2>;
	.reg .b64 	%rd<9>;
	.reg .b64 	%fd<2>;

	mov.u64 	%SPL, __local_depot2;
	cvta.local.u64 	%SP, %SPL;
	ld.param.u64 	%rd1, [_Z19print_device_memoryPfii_param_0];
	ld.param.u32 	%r2, [_Z19print_device_memoryPfii_param_1];
	ld.param.u32 	%r3, [_Z19print_device_memoryPfii_param_2];
	mov.u32 	%r4, %tid.x;
	mov.u32 	%r5, %ctaid.x;
	mov.u32 	%r6, %ntid.x;
	mad.lo.s32 	%r1, %r5, %r6, %r4;
	mul.lo.s32 	%r7, %r3, %r2;
	setp.ge.s32 	%p1, %r1, %r7;
	@%p1 bra 	$L__BB2_2;
	add.u64 	%rd2, %SP, 0;
	add.u64 	%rd3, %SPL, 0;
	cvta.to.global.u64 	%rd4, %rd1;
	mul.wide.s32 	%rd5, %r1, 4;
	add.s64 	%rd6, %rd4, %rd5;
	ld.global.f32 	%f1, [%rd6];
	cvt.f64.f32 	%fd1, %f1;
	st.local.u32 	[%rd3], %r1;
	st.local.f64 	[%rd3+8], %fd1;
	mov.u64 	%rd7, $str;
	cvta.global.u64 	%rd8, %rd7;
	{ // callseq 0, 0
	.param .b64 param0;
	st.param.b64 	[param0], %rd8;
	.param .b64 param1;
	st.param.b64 	[param1], %rd2;
	.param .b32 retval0;
	call.uni (retval0), 
	vprintf, 
	(
	param0, 
	param1
	);
	ld.param.b32 	%r8, [retval0];
	} // callseq 0
$L__BB2_2:
	ret;

}


// ===== COMPILED SASS (sm_100) =====

	.target	sm_100

	.elftype	@"ET_EXEC"


//--------------------- .note.nv.tkinfo           --------------------------
	.section	.note.nv.tkinfo,"",@"SHT_NOTE"
	.sectionflags	@"SHF_NOTE_NV_TKINFO"
	.tkinfo
        /*0018*/ 	.word	0x00000002
        /*0030*/ 	.string	""
        /*0030*/ 	.string	"ptxas"
        /*0030*/ 	.string	"Cuda compilation tools, release 13.0, V13.0.88"
        /*0030*/ 	.string	"Build cuda_13.0.r13.0/compiler.36424714_0"
        /*0030*/ 	.string	"-arch sm_100 -m 64 "



//--------------------- .note.nv.cuinfo           --------------------------
	.section	.note.nv.cuinfo,"",@"SHT_NOTE"
	.sectionflags	@"SHF_NOTE_NV_CUINFO"
        /*0018*/ 	.short	0x0002
        /*001a*/ 	.short	0x0064
        /*001c*/ 	.short	0x0082
	.zero		2


//--------------------- .nv.info                  --------------------------
	.section	.nv.info,"",@"SHT_CUDA_INFO"
	.align	4


	//----- nvinfo : EIATTR_REGCOUNT
	.align		4
        /*0000*/ 	.byte	0x04, 0x2f
        /*0002*/ 	.short	(.L_2 - .L_1)
	.align		4
.L_1:
        /*0004*/ 	.word	index@(_Z18update_step_kernelPfS_S_S_S_S_ii)
        /*0008*/ 	.word	0x0000001f


	//----- nvinfo : EIATTR_FRAME_SIZE
	.align		4
.L_2:
        /*000c*/ 	.byte	0x04, 0x11
        /*000e*/ 	.short	(.L_4 - .L_3)
	.align		4
.L_3:
        /*0010*/ 	.word	index@(_Z18update_step_kernelPfS_S_S_S_S_ii)
        /*0014*/ 	.word	0x00000000


	//----- nvinfo : EIATTR_REGCOUNT
	.align		4
.L_4:
        /*0018*/ 	.byte	0x04, 0x2f
        /*001a*/ 	.short	(.L_6 - .L_5)
	.align		4
.L_5:
        /*001c*/ 	.word	index@(_Z18output_step_kernelPfS_S_S_ii)
        /*0020*/ 	.word	0x0000001e


	//----- nvinfo : EIATTR_FRAME_SIZE
	.align		4
.L_6:
        /*0024*/ 	.byte	0x04, 0x11
        /*0026*/ 	.short	(.L_8 - .L_7)
	.align		4
.L_7:
        /*0028*/ 	.word	index@(_Z18output_step_kernelPfS_S_S_ii)
        /*002c*/ 	.word	0x00000000


	//----- nvinfo : EIATTR_REGCOUNT
	.align		4
.L_8:
        /*0030*/ 	.byte	0x04, 0x2f
        /*0032*/ 	.short	(.L_10 - .L_9)
	.align		4
.L_9:
        /*0034*/ 	.word	index@(_Z19print_device_memoryPfii)
        /*0038*/ 	.word	0x00000018


	//----- nvinfo : EIATTR_FRAME_SIZE
	.align		4
.L_10:
        /*003c*/ 	.byte	0x04, 0x11
        /*003e*/ 	.short	(.L_12 - .L_11)
	.align		4
.L_11:
        /*0040*/ 	.word	index@(_Z19print_device_memoryPfii)
        /*0044*/ 	.word	0x00000010


	//----- nvinfo : EIATTR_MIN_STACK_SIZE
	.align		4
.L_12:
        /*0048*/ 	.byte	0x04, 0x12
        /*004a*/ 	.short	(.L_14 - .L_13)
	.align		4
.L_13:
        /*004c*/ 	.word	index@(_Z19print_device_memoryPfii)
        /*0050*/ 	.word	0x00000010


	//----- nvinfo : EIATTR_MIN_STACK_SIZE
	.align		4
.L_14:
        /*0054*/ 	.byte	0x04, 0x12
        /*0056*/ 	.short	(.L_16 - .L_15)
	.align		4
.L_15:
        /*0058*/ 	.word	index@(_Z18output_step_kernelPfS_S_S_ii)
        /*005c*/ 	.word	0x00000000


	//----- nvinfo : EIATTR_MIN_STACK_SIZE
	.align		4
.L_16:
        /*0060*/ 	.byte	0x04, 0x12
        /*0062*/ 	.short	(.L_18 - .L_17)
	.align		4
.L_17:
        /*0064*/ 	.word	index@(_Z18update_step_kernelPfS_S_S_S_S_ii)
        /*0068*/ 	.word	0x00000000
.L_18:


//--------------------- .nv.compat                --------------------------
	.section	.nv.compat,"",@"SHT_CUDA_COMPAT_INFO"
	.align	4
        /*0000*/ 	.byte	0x02, 0x09, 0x00, 0x00, 0x02, 0x02, 0x01, 0x00, 0x02, 0x05, 0x05, 0x00, 0x03, 0x07, 0x01, 0x01
        /*0010*/ 	.byte	0x02, 0x03, 0x00, 0x00, 0x02, 0x06, 0x01, 0x00, 0x04, 0x0b, 0x08, 0x00, 0x01, 0x00, 0x00, 0x00
        /*0020*/ 	.byte	0x00, 0x00, 0x00, 0x00


//--------------------- .nv.info._Z19print_device_memoryPfii --------------------------
	.section	.nv.info._Z19print_device_memoryPfii,"",@"SHT_CUDA_INFO"
	.sectionflags	@""
	.align	4


	//----- nvinfo : EIATTR_CUDA_API_VERSION
	.align		4
        /*0000*/ 	.byte	0x04, 0x37
        /*0002*/ 	.short	(.L_20 - .L_19)
.L_19:
        /*0004*/ 	.word	0x00000082


	//----- nvinfo : EIATTR_KPARAM_INFO
	.align		4
.L_20:
        /*0008*/ 	.byte	0x04, 0x17
        /*000a*/ 	.short	(.L_22 - .L_21)
.L_21:
        /*000c*/ 	.word	0x00000000
        /*0010*/ 	.short	0x0002
        /*0012*/ 	.short	0x000c
        /*0014*/ 	.byte	0x00, 0xf0, 0x11, 0x00


	//----- nvinfo : EIATTR_KPARAM_INFO
	.align		4
.L_22:
        /*0018*/ 	.byte	0x04, 0x17
        /*001a*/ 	.short	(.L_24 - .L_23)
.L_23:
        /*001c*/ 	.word	0x00000000
        /*0020*/ 	.short	0x0001
        /*0022*/ 	.short	0x0008
        /*0024*/ 	.byte	0x00, 0xf0, 0x11, 0x00


	//----- nvinfo : EIATTR_KPARAM_INFO
	.align		4
.L_24:
        /*0028*/ 	.byte	0x04, 0x17
        /*002a*/ 	.short	(.L_26 - .L_25)
.L_25:
        /*002c*/ 	.word	0x00000000
        /*0030*/ 	.short	0x0000
        /*0032*/ 	.short	0x0000
        /*0034*/ 	.byte	0x00, 0xf5, 0x21, 0x00


	//----- nvinfo : EIATTR_SPARSE_MMA_MASK
	.align		4
.L_26:
        /*0038*/ 	.byte	0x03, 0x50
        /*003a*/ 	.short	0x0000


	//----- nvinfo : EIATTR_MAXREG_COUNT
	.align		4
        /*003c*/ 	.byte	0x03, 0x1b
        /*003e*/ 	.short	0x00ff


	//----- nvinfo : EIATTR_EXTERNS
	.align		4
        /*0040*/ 	.byte	0x04, 0x0f
        /*0042*/ 	.short	(.L_28 - .L_27)


	//   ....[0]....
	.align		4
.L_27:
        /*0044*/ 	.word	index@(vprintf)


	//----- nvinfo : EIATTR_MERCURY_ISA_VERSION
	.align		4
.L_28:
        /*0048*/ 	.byte	0x03, 0x5f
        /*004a*/ 	.short	0x0101


	//----- nvinfo : EIATTR_VRC_CTA_INIT_COUNT
	.align		4
        /*004c*/ 	.byte	0x02, 0x4a
	.zero		1
	.zero		1


	//----- nvinfo : EIATTR_SYSCALL_OFFSETS
	.align		4
        /*0050*/ 	.byte	0x04, 0x46
        /*0052*/ 	.short	(.L_30 - .L_29)


	//   ....[0]....
.L_29:
        /*0054*/ 	.word	0x000001b0


	//----- nvinfo : EIATTR_EXIT_INSTR_OFFSETS
	.align		4
.L_30:
        /*0058*/ 	.byte	0x04, 0x1c
        /*005a*/ 	.short	(.L_32 - .L_31)


	//   ....[0]....
.L_31:
        /*005c*/ 	.word	0x000000d0


	//   ....[1]....
        /*0060*/ 	.word	0x000001c0


	//----- nvinfo : EIATTR_CRS_STACK_SIZE
	.align		4
.L_32:
        /*0064*/ 	.byte	0x04, 0x1e
        /*0066*/ 	.short	(.L_34 - .L_33)
.L_33:
        /*0068*/ 	.word	0x00000000


	//----- nvinfo : EIATTR_CBANK_PARAM_SIZE
	.align		4
.L_34:
        /*006c*/ 	.byte	0x03, 0x19
        /*006e*/ 	.short	0x0010


	//----- nvinfo : EIATTR_PARAM_CBANK
	.align		4
        /*0070*/ 	.byte	0x04, 0x0a
        /*0072*/ 	.short	(.L_36 - .L_35)
	.align		4
.L_35:
        /*0074*/ 	.word	index@(.nv.constant0._Z19print_device_memoryPfii)
        /*0078*/ 	.short	0x0380
        /*007a*/ 	.short	0x0010


	//----- nvinfo : EIATTR_SW_WAR
	.align		4
.L_36:
        /*007c*/ 	.byte	0x04, 0x36
        /*007e*/ 	.short	(.L_38 - .L_37)
.L_37:
        /*0080*/ 	.word	0x00000008
.L_38:


//--------------------- .nv.info._Z18output_step_kernelPfS_S_S_ii --------------------------
	.section	.nv.info._Z18output_step_kernelPfS_S_S_ii,"",@"SHT_CUDA_INFO"
	.sectionflags	@""
	.align	4


	//----- nvinfo : EIATTR_CUDA_API_VERSION
	.align		4
        /*0000*/ 	.byte	0x04, 0x37
        /*0002*/ 	.short	(.L_40 - .L_39)
.L_39:
        /*0004*/ 	.word	0x00000082


	//----- nvinfo : EIATTR_KPARAM_INFO
	.align		4
.L_40:
        /*0008*/ 	.byte	0x04, 0x17
        /*000a*/ 	.short	(.L_42 - .L_41)
.L_41:
        /*000c*/ 	.word	0x00000000
        /*0010*/ 	.short	0x0005
        /*0012*/ 	.short	0x0024
        /*0014*/ 	.byte	0x00, 0xf0, 0x11, 0x00


	//----- nvinfo : EIATTR_KPARAM_INFO
	.align		4
.L_42:
        /*0018*/ 	.byte	0x04, 0x17
        /*001a*/ 	.short	(.L_44 - .L_43)
.L_43:
        /*001c*/ 	.word	0x00000000
        /*0020*/ 	.short	0x0004
        /*0022*/ 	.short	0x0020
        /*0024*/ 	.byte	0x00, 0xf0, 0x11, 0x00


	//----- nvinfo : EIATTR_KPARAM_INFO
	.align		4
.L_44:
        /*0028*/ 	.byte	0x04, 0x17
        /*002a*/ 	.short	(.L_46 - .L_45)
.L_45:
        /*002c*/ 	.word	0x00000000
        /*0030*/ 	.short	0x0003
        /*0032*/ 	.short	0x0018
        /*0034*/ 	.byte	0x00, 0xf5, 0x21, 0x00


	//----- nvinfo : EIATTR_KPARAM_INFO
	.align		4
.L_46:
        /*0038*/ 	.byte	0x04, 0x17
        /*003a*/ 	.short	(.L_48 - .L_47)
.L_47:
        /*003c*/ 	.word	0x00000000
        /*0040*/ 	.short	0x0002
        /*0042*/ 	.short	0x0010
        /*0044*/ 	.byte	0x00, 0xf5, 0x21, 0x00


	//----- nvinfo : EIATTR_KPARAM_INFO
	.align		4
.L_48:
        /*0048*/ 	.byte	0x04, 0x17
        /*004a*/ 	.short	(.L_50 - .L_49)
.L_49:
        /*004c*/ 	.word	0x00000000
        /*0050*/ 	.short	0x0001
        /*0052*/ 	.short	0x0008
        /*0054*/ 	.byte	0x00, 0xf5, 0x21, 0x00


	//----- nvinfo : EIATTR_KPARAM_INFO
	.align		4
.L_50:
        /*0058*/ 	.byte	0x04, 0x17
        /*005a*/ 	.short	(.L_52 - .L_51)
.L_51:
        /*005c*/ 	.word	0x00000000
        /*0060*/ 	.short	0x0000
        /*0062*/ 	.short	0x0000
        /*0064*/ 	.byte	0x00, 0xf5, 0x21, 0x00


	//----- nvinfo : EIATTR_SPARSE_MMA_MASK
	.align		4
.L_52:
        /*0068*/ 	.byte	0x03, 0x50
        /*006a*/ 	.short	0x0000


	//----- nvinfo : EIATTR_MAXREG_COUNT
	.align		4
        /*006c*/ 	.byte	0x03, 0x1b
        /*006e*/ 	.short	0x00ff


	//----- nvinfo : EIATTR_MERCURY_ISA_VERSION
	.align		4
        /*0070*/ 	.byte	0x03, 0x5f
        /*0072*/ 	.short	0x0101


	//----- nvinfo : EIATTR_VRC_CTA_INIT_COUNT
	.align		4
        /*0074*/ 	.byte	0x02, 0x4a
	.zero		1
	.zero		1


	//----- nvinfo : EIATTR_EXIT_INSTR_OFFSETS
	.align		4
        /*0078*/ 	.byte	0x04, 0x1c
        /*007a*/ 	.short	(.L_54 - .L_53)


	//   ....[0]....
.L_53:
        /*007c*/ 	.word	0x00000070


	//   ....[1]....
        /*0080*/ 	.word	0x00000a90


	//----- nvinfo : EIATTR_CBANK_PARAM_SIZE
	.align		4
.L_54:
        /*0084*/ 	.byte	0x03, 0x19
        /*0086*/ 	.short	0x0028


	//----- nvinfo : EIATTR_PARAM_CBANK
	.align		4
        /*0088*/ 	.byte	0x04, 0x0a
        /*008a*/ 	.short	(.L_56 - .L_55)
	.align		4
.L_55:
        /*008c*/ 	.word	index@(.nv.constant0._Z18output_step_kernelPfS_S_S_ii)
        /*0090*/ 	.short	0x0380
        /*0092*/ 	.short	0x0028


	//----- nvinfo : EIATTR_SW_WAR
	.align		4
.L_56:
        /*0094*/ 	.byte	0x04, 0x36
        /*0096*/ 	.short	(.L_58 - .L_57)
.L_57:
        /*0098*/ 	.word	0x00000008
.L_58:


//--------------------- .nv.info._Z18update_step_kernelPfS_S_S_S_S_ii --------------------------
	.section	.nv.info._Z18update_step_kernelPfS_S_S_S_S_ii,"",@"SHT_CUDA_INFO"
	.sectionflags	@""
	.align	4


	//----- nvinfo : EIATTR_CUDA_API_VERSION
	.align		4
        /*0000*/ 	.byte	0x04, 0x37
        /*0002*/ 	.short	(.L_60 - .L_59)
.L_59:
        /*0004*/ 	.word	0x00000082


	//----- nvinfo : EIATTR_KPARAM_INFO
	.align		4
.L_60:
        /*0008*/ 	.byte	0x04, 0x17
        /*000a*/ 	.short	(.L_62 - .L_61)
.L_61:
        /*000c*/ 	.word	0x00000000
        /*0010*/ 	.short	0x0007
        /*0012*/ 	.short	0x0034
        /*0014*/ 	.byte	0x00, 0xf0, 0x11, 0x00


	//----- nvinfo : EIATTR_KPARAM_INFO
	.align		4
.L_62:
        /*0018*/ 	.byte	0x04, 0x17
        /*001a*/ 	.short	(.L_64 - .L_63)
.L_63:
        /*001c*/ 	.word	0x00000000
        /*0020*/ 	.short	0x0006
        /*0022*/ 	.short	0x0030
        /*0024*/ 	.byte	0x00, 0xf0, 0x11, 0x00


	//----- nvinfo : EIATTR_KPARAM_INFO
	.align		4
.L_64:
        /*0028*/ 	.byte	0x04, 0x17
        /*002a*/ 	.short	(.L_66 - .L_65)
.L_65:
        /*002c*/ 	.word	0x00000000
        /*0030*/ 	.short	0x0005
        /*0032*/ 	.short	0x0028
        /*0034*/ 	.byte	0x00, 0xf5, 0x21, 0x00


	//----- nvinfo : EIATTR_KPARAM_INFO
	.align		4
.L_66:
        /*0038*/ 	.byte	0x04, 0x17
        /*003a*/ 	.short	(.L_68 - .L_67)
.L_67:
        /*003c*/ 	.word	0x00000000
        /*0040*/ 	.short	0x0004
        /*0042*/ 	.short	0x0020
        /*0044*/ 	.byte	0x00, 0xf5, 0x21, 0x00


	//----- nvinfo : EIATTR_KPARAM_INFO
	.align		4
.L_68:
        /*0048*/ 	.byte	0x04, 0x17
        /*004a*/ 	.short	(.L_70 - .L_69)
.L_69:
        /*004c*/ 	.word	0x00000000
        /*0050*/ 	.short	0x0003
        /*0052*/ 	.short	0x0018
        /*0054*/ 	.byte	0x00, 0xf5, 0x21, 0x00


	//----- nvinfo : EIATTR_KPARAM_INFO
	.align		4
.L_70:
        /*0058*/ 	.byte	0x04, 0x17
        /*005a*/ 	.short	(.L_72 - .L_71)
.L_71:
        /*005c*/ 	.word	0x00000000
        /*0060*/ 	.short	0x0002
        /*0062*/ 	.short	0x0010
        /*0064*/ 	.byte	0x00, 0xf5, 0x21, 0x00


	//----- nvinfo : EIATTR_KPARAM_INFO
	.align		4
.L_72:
        /*0068*/ 	.byte	0x04, 0x17
        /*006a*/ 	.short	(.L_74 - .L_73)
.L_73:
        /*006c*/ 	.word	0x00000000
        /*0070*/ 	.short	0x0001
        /*0072*/ 	.short	0x0008
        /*0074*/ 	.byte	0x00, 0xf5, 0x21, 0x00


	//----- nvinfo : EIATTR_KPARAM_INFO
	.align		4
.L_74:
        /*0078*/ 	.byte	0x04, 0x17
        /*007a*/ 	.short	(.L_76 - .L_75)
.L_75:
        /*007c*/ 	.word	0x00000000
        /*0080*/ 	.short	0x0000
        /*0082*/ 	.short	0x0000
        /*0084*/ 	.byte	0x00, 0xf5, 0x21, 0x00


	//----- nvinfo : EIATTR_SPARSE_MMA_MASK
	.align		4
.L_76:
        /*0088*/ 	.byte	0x03, 0x50
        /*008a*/ 	.short	0x0000


	//----- nvinfo : EIATTR_MAXREG_COUNT
	.align		4
        /*008c*/ 	.byte	0x03, 0x1b
        /*008e*/ 	.short	0x00ff


	//----- nvinfo : EIATTR_MERCURY_ISA_VERSION
	.align		4
        /*0090*/ 	.byte	0x03, 0x5f
        /*0092*/ 	.short	0x0101


	//----- nvinfo : EIATTR_VRC_CTA_INIT_COUNT
	.align		4
        /*0094*/ 	.byte	0x02, 0x4a
	.zero		1
	.zero		1


	//----- nvinfo : EIATTR_EXIT_INSTR_OFFSETS
	.align		4
        /*0098*/ 	.byte	0x04, 0x1c
        /*009a*/ 	.short	(.L_78 - .L_77)


	//   ....[0]....
.L_77:
        /*009c*/ 	.word	0x00000070


	//   ....[1]....
        /*00a0*/ 	.word	0x00001550


	//----- nvinfo : EIATTR_CBANK_PARAM_SIZE
	.align		4
.L_78:
        /*00a4*/ 	.byte	0x03, 0x19
        /*00a6*/ 	.short	0x0038


	//----- nvinfo : EIATTR_PARAM_CBANK
	.align		4
        /*00a8*/ 	.byte	0x04, 0x0a
        /*00aa*/ 	.short	(.L_80 - .L_79)
	.align		4
.L_79:
        /*00ac*/ 	.word	index@(.nv.constant0._Z18update_step_kernelPfS_S_S_S_S_ii)
        /*00b0*/ 	.short	0x0380
        /*00b2*/ 	.short	0x0038


	//----- nvinfo : EIATTR_SW_WAR
	.align		4
.L_80:
        /*00b4*/ 	.byte	0x04, 0x36
        /*00b6*/ 	.short	(.L_82 - .L_81)
.L_81:
        /*00b8*/ 	.word	0x00000008
.L_82:


//--------------------- .nv.callgraph             --------------------------
	.section	.nv.callgraph,"",@"SHT_CUDA_CALLGRAPH"
	.align	4
	.sectionentsize	8
	.align		4
        /*0000*/ 	.word	0x00000000
	.align		4
        /*0004*/ 	.word	0xffffffff
	.align		4
        /*0008*/ 	.word	index@(_Z19print_device_memoryPfii)
	.align		4
        /*000c*/ 	.word	index@(vprintf)
	.align		4
        /*0010*/ 	.word	0x00000000
	.align		4
        /*0014*/ 	.word	0xfffffffe
	.align		4
        /*0018*/ 	.word	0x00000000
	.align		4
        /*001c*/ 	.word	0xfffffffd
	.align		4
        /*0020*/ 	.word	0x00000000
	.align		4
        /*0024*/ 	.word	0xfffffffc


//--------------------- .nv.constant4             --------------------------
	.section	.nv.constant4,"a",@progbits
	.align	8
	.align		8
.nv.constant4:
        /*0000*/ 	.dword	vprintf
	.align		8
        /*0008*/ 	.dword	$str


//--------------------- .text._Z19print_device_memoryPfii --------------------------
	.section	.text._Z19print_device_memoryPfii,"ax",@progbits
	.align	128
        .global         _Z19print_device_memoryPfii
        .type           _Z19print_device_memoryPfii,@function
        .size           _Z19print_device_memoryPfii,(.L_x_22 - _Z19print_device_memoryPfii)
        .other          _Z19print_device_memoryPfii,@"STO_CUDA_ENTRY STV_DEFAULT"
_Z19print_device_memoryPfii:
.text._Z19print_device_memoryPfii:
[----:B------:R-:W0:Y:S01]  /*0000*/  LDC R1, c[0x0][0x37c] ;  /* 0x0000df00ff017b82 */ /* 0x000e220000000800 */
[----:B------:R-:W1:Y:S01]  /*0010*/  S2R R0, SR_TID.X ;  /* 0x0000000000007919 */ /* 0x000e620000002100 */
[----:B------:R-:W2:Y:S06]  /*0020*/  LDCU UR7, c[0x0][0x2fc] ;  /* 0x00005f80ff0777ac */ /* 0x000eac0008000800 */
[----:B------:R-:W1:Y:S01]  /*0030*/  S2UR UR8, SR_CTAID.X ;  /* 0x00000000000879c3 */ /* 0x000e620000002500 */
[----:B0-----:R-:W-:Y:S01]  /*0040*/  VIADD R1, R1, 0xfffffff0 ;  /* 0xfffffff001017836 */ /* 0x001fe20000000000 */
[----:B------:R-:W0:Y:S01]  /*0050*/  LDCU.64 UR4, c[0x0][0x388] ;  /* 0x00007100ff0477ac */ /* 0x000e220008000a00 */
[----:B------:R-:W3:Y:S05]  /*0060*/  LDCU UR6, c[0x0][0x2f8] ;  /* 0x00005f00ff0677ac */ /* 0x000eea0008000800 */
[----:B------:R-:W1:Y:S01]  /*0070*/  LDC R3, c[0x0][0x360] ;  /* 0x0000d800ff037b82 */ /* 0x000e620000000800 */
[----:B0-----:R-:W-:Y:S01]  /*0080*/  UIMAD UR4, UR5, UR4, URZ ;  /* 0x00000004050472a4 */ /* 0x001fe2000f8e02ff */
[----:B---3--:R-:W-:-:S05]  /*0090*/  IADD3 R6, P1, PT, R1, UR6, RZ ;  /* 0x0000000601067c10 */ /* 0x008fca000ff3e0ff */
[----:B--2---:R-:W-:Y:S02]  /*00a0*/  IMAD.X R7, RZ, RZ, UR7, P1 ;  /* 0x00000007ff077e24 */ /* 0x004fe400088e06ff */
[----:B-1----:R-:W-:-:S05]  /*00b0*/  IMAD R0, R3, UR8, R0 ;  /* 0x0000000803007c24 */ /* 0x002fca000f8e0200 */
[----:B------:R-:W-:-:S13]  /*00c0*/  ISETP.GE.AND P0, PT, R0, UR4, PT ;  /* 0x0000000400007c0c */ /* 0x000fda000bf06270 */
[----:B------:R-:W-:Y:S05]  /*00d0*/  @P0 EXIT ;  /* 0x000000000000094d */ /* 0x000fea0003800000 */
[----:B------:R-:W0:Y:S01]  /*00e0*/  LDC.64 R2, c[0x0][0x380] ;  /* 0x0000e000ff027b82 */ /* 0x000e220000000a00 */
[----:B------:R-:W1:Y:S01]  /*00f0*/  LDCU.64 UR4, c[0x0][0x358] ;  /* 0x00006b00ff0477ac */ /* 0x000e620008000a00 */
[----:B0-----:R-:W-:-:S06]  /*0100*/  IMAD.WIDE R2, R0, 0x4, R2 ;  /* 0x0000000400027825 */ /* 0x001fcc00078e0202 */
[----:B-1----:R-:W2:Y:S01]  /*0110*/  LDG.E R2, desc[UR4][R2.64] ;  /* 0x0000000402027981 */ /* 0x002ea2000c1e1900 */
[----:B------:R-:W-:Y:S01]  /*0120*/  MOV R10, 0x0 ;  /* 0x00000000000a7802 */ /* 0x000fe20000000f00 */
[----:B------:R-:W0:Y:S02]  /*0130*/  LDCU.64 UR4, c[0x4][0x8] ;  /* 0x01000100ff0477ac */ /* 0x000e240008000a00 */
[----:B------:R1:W-:Y:S03]  /*0140*/  STL [R1], R0 ;  /* 0x0000000001007387 */ /* 0x0003e60000100800 */
[----:B------:R-:W3:Y:S01]  /*0150*/  LDC.64 R10, c[0x4][R10] ;  /* 0x010000000a0a7b82 */ /* 0x000ee20000000a00 */
[----:B0-----:R-:W-:Y:S01]  /*0160*/  MOV R4, UR4 ;  /* 0x0000000400047c02 */ /* 0x001fe20008000f00 */
[----:B------:R-:W-:Y:S01]  /*0170*/  IMAD.U32 R5, RZ, RZ, UR5 ;  /* 0x00000005ff057e24 */ /* 0x000fe2000f8e00ff */
[----:B--2---:R-:W0:Y:S02]  /*0180*/  F2F.F64.F32 R8, R2 ;  /* 0x0000000200087310 */ /* 0x004e240000201800 */
[----:B0--3--:R1:W-:Y:S04]  /*0190*/  STL.64 [R1+0x8], R8 ;  /* 0x0000080801007387 */ /* 0x0093e80000100a00 */
[----:B------:R-:W-:-:S07]  /*01a0*/  LEPC R20, `(.L_x_0) ;  /* 0x000000001014794e */ /* 0x000fce0000000000 */
[----:B-1----:R-:W-:Y:S05]  /*01b0*/  CALL.ABS.NOINC R10 ;  /* 0x000000000a007343 */ /* 0x002fea0003c00000 */
.L_x_0:
[----:B------:R-:W-:Y:S05]  /*01c0*/  EXIT ;  /* 0x000000000000794d */ /* 0x000fea0003800000 */
.L_x_1:
[----:B------:R-:W-:-:S00]  /*01d0*/  BRA `(.L_x_1) ;  /* 0xfffffffc00fc7947 */ /* 0x000fc0000383ffff */
[----:B------:R-:W-:-:S00]  /*01e0*/  NOP ;  /* 0x0000000000007918 */ /* 0x000fc00000000000 */
        /* <DEDUP_REMOVED lines=9> */
.L_x_22:


//--------------------- .text._Z18output_step_kernelPfS_S_S_ii --------------------------
	.section	.text._Z18output_step_kernelPfS_S_S_ii,"ax",@progbits
	.align	128
        .global         _Z18output_step_kernelPfS_S_S_ii
        .type           _Z18output_step_kernelPfS_S_S_ii,@function
        .size           _Z18output_step_kernelPfS_S_S_ii,(.L_x_23 - _Z18output_step_kernelPfS_S_S_ii)
        .other          _Z18output_step_kernelPfS_S_S_ii,@"STO_CUDA_ENTRY STV_DEFAULT"
_Z18output_step_kernelPfS_S_S_ii:
.text._Z18output_step_kernelPfS_S_S_ii:
[----:B------:R-:W-:Y:S01]  /*0000*/  LDC R1, c[0x0][0x37c] ;  /* 0x0000df00ff017b82 */ /* 0x000fe20000000800 */
[----:B------:R-:W0:Y:S07]  /*0010*/  S2R R3, SR_TID.X ;  /* 0x0000000000037919 */ /* 0x000e2e0000002100 */
[----:B------:R-:W0:Y:S01]  /*0020*/  S2UR UR4, SR_CTAID.X ;  /* 0x00000000000479c3 */ /* 0x000e220000002500 */
[----:B------:R-:W1:Y:S07]  /*0030*/  LDCU UR5, c[0x0][0x3a4] ;  /* 0x00007480ff0577ac */ /* 0x000e6e0008000800 */
[----:B------:R-:W0:Y:S02]  /*0040*/  LDC R0, c[0x0][0x360] ;  /* 0x0000d800ff007b82 */ /* 0x000e240000000800 */
[----:B0-----:R-:W-:-:S05]  /*0050*/  IMAD R0, R0, UR4, R3 ;  /* 0x0000000400007c24 */ /* 0x001fca000f8e0203 */
[----:B-1----:R-:W-:-:S13]  /*0060*/  ISETP.GE.AND P0, PT, R0, UR5, PT ;  /* 0x0000000500007c0c */ /* 0x002fda000bf06270 */
[----:B------:R-:W-:Y:S05]  /*0070*/  @P0 EXIT ;  /* 0x000000000000094d */ /* 0x000fea0003800000 */
[----:B------:R-:W0:Y:S01]  /*0080*/  LDC.64 R2, c[0x0][0x390] ;  /* 0x0000e400ff027b82 */ /* 0x000e220000000a00 */
[----:B------:R-:W1:Y:S01]  /*0090*/  LDCU.64 UR12, c[0x0][0x358] ;  /* 0x00006b00ff0c77ac */ /* 0x000e620008000a00 */
[----:B------:R-:W2:Y:S01]  /*00a0*/  LDCU UR8, c[0x0][0x3a0] ;  /* 0x00007400ff0877ac */ /* 0x000ea20008000800 */
[----:B0-----:R-:W-:-:S05]  /*00b0*/  IMAD.WIDE R2, R0, 0x4, R2 ;  /* 0x0000000400027825 */ /* 0x001fca00078e0202 */
[----:B-1----:R0:W5:Y:S01]  /*00c0*/  LDG.E R15, desc[UR12][R2.64] ;  /* 0x0000000c020f7981 */ /* 0x002162000c1e1900 */
[----:B--2---:R-:W-:-:S09]  /*00d0*/  UISETP.GE.AND UP0, UPT, UR8, 0x1, UPT ;  /* 0x000000010800788c */ /* 0x004fd2000bf06270 */
[----:B0-----:R-:W-:Y:S05]  /*00e0*/  BRA.U !UP0, `(.L_x_2) ;  /* 0x00000009085c7547 */ /* 0x001fea000b800000 */
[----:B------:R-:W-:Y:S01]  /*00f0*/  UISETP.GE.U32.AND UP1, UPT, UR8, 0x10, UPT ;  /* 0x000000100800788c */ /* 0x000fe2000bf26070 */
[----:B------:R-:W-:Y:S01]  /*0100*/  HFMA2 R8, -RZ, RZ, 0, 0 ;  /* 0x00000000ff087431 */ /* 0x000fe200000001ff */
[----:B------:R-:W-:Y:S02]  /*0110*/  ULOP3.LUT UR9, UR8, 0xf, URZ, 0xc0, !UPT ;  /* 0x0000000f08097892 */ /* 0x000fe4000f8ec0ff */
[----:B------:R-:W-:Y:S02]  /*0120*/  IMAD R7, R0, UR8, RZ ;  /* 0x0000000800077c24 */ /* 0x000fe4000f8e02ff */
[----:B------:R-:W-:-:S03]  /*0130*/  UISETP.NE.AND UP0, UPT, UR9, URZ, UPT ;  /* 0x000000ff0900728c */ /* 0x000fc6000bf05270 */
[----:B------:R-:W-:Y:S08]  /*0140*/  BRA.U !UP1, `(.L_x_3) ;  /* 0x0000000509107547 */ /* 0x000ff0000b800000 */
[----:B------:R-:W0:Y:S01]  /*0150*/  LDCU.128 UR4, c[0x0][0x380] ;  /* 0x00007000ff0477ac */ /* 0x000e220008000c00 */
[----:B------:R-:W-:Y:S01]  /*0160*/  MOV R6, R7 ;  /* 0x0000000700067202 */ /* 0x000fe20000000f00 */
[----:B------:R-:W-:-:S04]  /*0170*/  ULOP3.LUT UR10, UR8, 0x7ffffff0, URZ, 0xc0, !UPT ;  /* 0x7ffffff0080a7892 */ /* 0x000fc8000f8ec0ff */
[----:B------:R-:W-:Y:S02]  /*0180*/  UIADD3 UR11, UPT, UPT, -UR10, URZ, URZ ;  /* 0x000000ff0a0b7290 */ /* 0x000fe4000fffe1ff */
[----:B------:R-:W-:Y:S01]  /*0190*/  MOV R8, UR10 ;  /* 0x0000000a00087c02 */ /* 0x000fe20008000f00 */
[----:B0-----:R-:W-:Y:S02]  /*01a0*/  UIADD3 UR4, UP2, UPT, UR4, 0x20, URZ ;  /* 0x0000002004047890 */ /* 0x001fe4000ff5e0ff */
[----:B------:R-:W-:Y:S02]  /*01b0*/  UIADD3 UR6, UP1, UPT, UR6, 0x20, URZ ;  /* 0x0000002006067890 */ /* 0x000fe4000ff3e0ff */
[----:B------:R-:W-:Y:S02]  /*01c0*/  UIADD3.X UR5, UPT, UPT, URZ, UR5, URZ, UP2, !UPT ;  /* 0x00000005ff057290 */ /* 0x000fe400097fe4ff */
[----:B------:R-:W-:Y:S01]  /*01d0*/  MOV R2, UR4 ;  /* 0x0000000400027c02 */ /* 0x000fe20008000f00 */
[----:B------:R-:W-:-:S03]  /*01e0*/  UIADD3.X UR7, UPT, UPT, URZ, UR7, URZ, UP1, !UPT ;  /* 0x00000007ff077290 */ /* 0x000fc60008ffe4ff */
[----:B------:R-:W-:-:S09]  /*01f0*/  MOV R3, UR5 ;  /* 0x0000000500037c02 */ /* 0x000fd20008000f00 */
.L_x_4:
[----:B------:R-:W-:Y:S01]  /*0200*/  MOV R4, UR6 ;  /* 0x0000000600047c02 */ /* 0x000fe20008000f00 */
[----:B------:R-:W2:Y:S01]  /*0210*/  LDG.E R17, desc[UR12][R2.64+-0x20] ;  /* 0xffffe00c02117981 */ /* 0x000ea2000c1e1900 */
[----:B------:R-:W-:-:S03]  /*0220*/  MOV R5, UR7 ;  /* 0x0000000700057c02 */ /* 0x000fc60008000f00 */
[----:B------:R-:W3:Y:S01]  /*0230*/  LDG.E R25, desc[UR12][R2.64+-0x1c] ;  /* 0xffffe40c02197981 */ /* 0x000ee2000c1e1900 */
[----:B------:R-:W-:-:S03]  /*0240*/  IMAD.WIDE R4, R6, 0x4, R4 ;  /* 0x0000000406047825 */ /* 0x000fc600078e0204 */
[----:B------:R-:W4:Y:S04]  /*0250*/  LDG.E R19, desc[UR12][R2.64+-0x18] ;  /* 0xffffe80c02137981 */ /* 0x000f28000c1e1900 */
[----:B------:R-:W2:Y:S04]  /*0260*/  LDG.E R16, desc[UR12][R4.64+-0x20] ;  /* 0xffffe00c04107981 */ /* 0x000ea8000c1e1900 */
[----:B------:R-:W3:Y:S04]  /*0270*/  LDG.E R18, desc[UR12][R4.64+-0x1c] ;  /* 0xffffe40c04127981 */ /* 0x000ee8000c1e1900 */
[----:B------:R-:W4:Y:S04]  /*0280*/  LDG.E R20, desc[UR12][R4.64+-0x18] ;  /* 0xffffe80c04147981 */ /* 0x000f28000c1e1900 */
        /* <DEDUP_REMOVED lines=9> */
[----:B------:R-:W4:Y:S01]  /*0320*/  LDG.E R14, desc[UR12][R4.64+-0x4] ;  /* 0xfffffc0c040e7981 */ /* 0x000f22000c1e1900 */
[----:B--2--5:R-:W-:-:S03]  /*0330*/  FFMA R17, R16, R17, R15 ;  /* 0x0000001110117223 */ /* 0x024fc6000000000f */
[----:B------:R-:W2:Y:S04]  /*0340*/  LDG.E R15, desc[UR12][R2.64] ;  /* 0x0000000c020f7981 */ /* 0x000ea8000c1e1900 */
[----:B------:R-:W2:Y:S01]  /*0350*/  LDG.E R16, desc[UR12][R4.64] ;  /* 0x0000000c04107981 */ /* 0x000ea2000c1e1900 */
[----:B---3--:R-:W-:-:S03]  /*0360*/  FFMA R25, R18, R25, R17 ;  /* 0x0000001912197223 */ /* 0x008fc60000000011 */
[----:B------:R-:W3:Y:S01]  /*0370*/  LDG.E R17, desc[UR12][R2.64+0x4] ;  /* 0x0000040c02117981 */ /* 0x000ee2000c1e1900 */
[----:B----4-:R-:W-:-:S03]  /*0380*/  FFMA R26, R20, R19, R25 ;  /* 0x00000013141a7223 */ /* 0x010fc60000000019 */
[----:B------:R-:W3:Y:S04]  /*0390*/  LDG.E R18, desc[UR12][R4.64+0x4] ;  /* 0x0000040c04127981 */ /* 0x000ee8000c1e1900 */
[----:B------:R-:W4:Y:S01]  /*03a0*/  LDG.E R20, desc[UR12][R2.64+0x8] ;  /* 0x0000080c02147981 */ /* 0x000f22000c1e1900 */
[----:B------:R-:W-:-:S03]  /*03b0*/  FFMA R25, R21, R22, R26 ;  /* 0x0000001615197223 */ /* 0x000fc6000000001a */
[----:B------:R-:W4:Y:S04]  /*03c0*/  LDG.E R19, desc[UR12][R4.64+0x8] ;  /* 0x0000080c04137981 */ /* 0x000f28000c1e1900 */
        /* <DEDUP_REMOVED lines=9> */
[----:B------:R-:W4:Y:S04]  /*0460*/  LDG.E R11, desc[UR12][R2.64+0x18] ;  /* 0x0000180c020b7981 */ /* 0x000f28000c1e1900 */
[----:B------:R-:W4:Y:S04]  /*0470*/  LDG.E R12, desc[UR12][R4.64+0x18] ;  /* 0x0000180c040c7981 */ /* 0x000f28000c1e1900 */
[----:B------:R-:W4:Y:S04]  /*0480*/  LDG.E R25, desc[UR12][R4.64+0x1c] ;  /* 0x00001c0c04197981 */ /* 0x000f28000c1e1900 */
[----:B------:R0:W4:Y:S01]  /*0490*/  LDG.E R26, desc[UR12][R2.64+0x1c] ;  /* 0x00001c0c021a7981 */ /* 0x000122000c1e1900 */
[----:B------:R-:W-:Y:S01]  /*04a0*/  FFMA R13, R14, R13, R27 ;  /* 0x0000000d0e0d7223 */ /* 0x000fe2000000001b */
[----:B------:R-:W-:-:S04]  /*04b0*/  UIADD3 UR11, UPT, UPT, UR11, 0x10, URZ ;  /* 0x000000100b0b7890 */ /* 0x000fc8000fffe0ff */
[----:B------:R-:W-:Y:S01]  /*04c0*/  UISETP.NE.AND UP1, UPT, UR11, URZ, UPT ;  /* 0x000000ff0b00728c */ /* 0x000fe2000bf25270 */
[----:B0-----:R-:W-:Y:S02]  /*04d0*/  IADD3 R2, P0, PT, R2, 0x40, RZ ;  /* 0x0000004002027810 */ /* 0x001fe40007f1e0ff */
[----:B------:R-:W-:Y:S02]  /*04e0*/  IADD3 R6, PT, PT, R6, 0x10, RZ ;  /* 0x0000001006067810 */ /* 0x000fe40007ffe0ff */
[----:B------:R-:W-:Y:S01]  /*04f0*/  IADD3.X R3, PT, PT, RZ, R3, RZ, P0, !PT ;  /* 0x00000003ff037210 */ /* 0x000fe200007fe4ff */
[----:B--2---:R-:W-:-:S04]  /*0500*/  FFMA R13, R16, R15, R13 ;  /* 0x0000000f100d7223 */ /* 0x004fc8000000000d */
[----:B---3--:R-:W-:-:S04]  /*0510*/  FFMA R18, R18, R17, R13 ;  /* 0x0000001112127223 */ /* 0x008fc8000000000d */
[----:B----4-:R-:W-:-:S04]  /*0520*/  FFMA R18, R19, R20, R18 ;  /* 0x0000001413127223 */ /* 0x010fc80000000012 */
[----:B------:R-:W-:-:S04]  /*0530*/  FFMA R18, R21, R22, R18 ;  /* 0x0000001615127223 */ /* 0x000fc80000000012 */
[----:B------:R-:W-:-:S04]  /*0540*/  FFMA R18, R23, R24, R18 ;  /* 0x0000001817127223 */ /* 0x000fc80000000012 */
[----:B------:R-:W-:-:S04]  /*0550*/  FFMA R9, R9, R10, R18 ;  /* 0x0000000a09097223 */ /* 0x000fc80000000012 */
[----:B------:R-:W-:-:S04]  /*0560*/  FFMA R12, R12, R11, R9 ;  /* 0x0000000b0c0c7223 */ /* 0x000fc80000000009 */
[----:B------:R-:W-:Y:S01]  /*0570*/  FFMA R15, R25, R26, R12 ;  /* 0x0000001a190f7223 */ /* 0x000fe2000000000c */
[----:B------:R-:W-:Y:S06]  /*0580*/  BRA.U UP1, `(.L_x_4) ;  /* 0xfffffffd011c7547 */ /* 0x000fec000b83ffff */
.L_x_3:
[----:B------:R-:W-:Y:S05]  /*0590*/  BRA.U !UP0, `(.L_x_2) ;  /* 0x0000000508307547 */ /* 0x000fea000b800000 */
[----:B------:R-:W-:Y:S02]  /*05a0*/  UISETP.GE.U32.AND UP0, UPT, UR9, 0x8, UPT ;  /* 0x000000080900788c */ /* 0x000fe4000bf06070 */
[----:B------:R-:W-:-:S04]  /*05b0*/  ULOP3.LUT UR5, UR8, 0x7, URZ, 0xc0, !UPT ;  /* 0x0000000708057892 */ /* 0x000fc8000f8ec0ff */
[----:B------:R-:W-:-:S03]  /*05c0*/  UISETP.NE.AND UP1, UPT, UR5, URZ, UPT ;  /* 0x000000ff0500728c */ /* 0x000fc6000bf25270 */
[----:B------:R-:W-:Y:S08]  /*05d0*/  BRA.U !UP0, `(.L_x_5) ;  /* 0x0000000108787547 */ /* 0x000ff0000b800000 */
[----:B------:R-:W0:Y:S01]  /*05e0*/  LDC.64 R2, c[0x0][0x388] ;  /* 0x0000e200ff027b82 */ /* 0x000e220000000a00 */
[----:B------:R-:W-:-:S07]  /*05f0*/  IADD3 R9, PT, PT, R7, R8, RZ ;  /* 0x0000000807097210 */ /* 0x000fce0007ffe0ff */
[----:B------:R-:W1:Y:S01]  /*0600*/  LDC.64 R4, c[0x0][0x380] ;  /* 0x0000e000ff047b82 */ /* 0x000e620000000a00 */
[----:B0-----:R-:W-:-:S05]  /*0610*/  IMAD.WIDE R2, R9, 0x4, R2 ;  /* 0x0000000409027825 */ /* 0x001fca00078e0202 */
[----:B------:R-:W2:Y:S01]  /*0620*/  LDG.E R10, desc[UR12][R2.64] ;  /* 0x0000000c020a7981 */ /* 0x000ea2000c1e1900 */
[----:B-1----:R-:W-:-:S03]  /*0630*/  IMAD.WIDE.U32 R4, R8, 0x4, R4 ;  /* 0x0000000408047825 */ /* 0x002fc600078e0004 */
[----:B------:R-:W3:Y:S04]  /*0640*/  LDG.E R13, desc[UR12][R2.64+0x4] ;  /* 0x0000040c020d7981 */ /* 0x000ee8000c1e1900 */
        /* <DEDUP_REMOVED lines=14> */
[----:B------:R-:W-:Y:S01]  /*0730*/  IADD3 R8, PT, PT, R8, 0x8, RZ ;  /* 0x0000000808087810 */ /* 0x000fe20007ffe0ff */
[----:B--2--5:R-:W-:-:S04]  /*0740*/  FFMA R10, R10, R11, R15 ;  /* 0x0000000b0a0a7223 */ /* 0x024fc8000000000f */
[----:B---3--:R-:W-:-:S04]  /*0750*/  FFMA R10, R13, R12, R10 ;  /* 0x0000000c0d0a7223 */ /* 0x008fc8000000000a */
[----:B----4-:R-:W-:-:S04]  /*0760*/  FFMA R10, R17, R14, R10 ;  /* 0x0000000e110a7223 */ /* 0x010fc8000000000a */
[----:B------:R-:W-:-:S04]  /*0770*/  FFMA R10, R19, R16, R10 ;  /* 0x00000010130a7223 */ /* 0x000fc8000000000a */
[----:B------:R-:W-:-:S04]  /*0780*/  FFMA R10, R21, R18, R10 ;  /* 0x00000012150a7223 */ /* 0x000fc8000000000a */
[----:B------:R-:W-:-:S04]  /*0790*/  FFMA R23, R23, R20, R10 ;  /* 0x0000001417177223 */ /* 0x000fc8000000000a */
[----:B------:R-:W-:-:S04]  /*07a0*/  FFMA R6, R6, R9, R23 ;  /* 0x0000000906067223 */ /* 0x000fc80000000017 */
[----:B------:R-:W-:-:S07]  /*07b0*/  FFMA R15, R25, R22, R6 ;  /* 0x00000016190f7223 */ /* 0x000fce0000000006 */
.L_x_5:
        /* <DEDUP_REMOVED lines=22> */
[----:B------:R-:W-:-:S07]  /*0920*/  FFMA R15, R17, R14, R6 ;  /* 0x0000000e110f7223 */ /* 0x000fce0000000006 */
.L_x_6:
[----:B------:R-:W-:Y:S05]  /*0930*/  BRA.U !UP1, `(.L_x_2) ;  /* 0x0000000109487547 */ /* 0x000fea000b800000 */
[----:B------:R-:W0:Y:S01]  /*0940*/  LDC.64 R2, c[0x0][0x380] ;  /* 0x0000e000ff027b82 */ /* 0x000e220000000a00 */
[----:B------:R-:W-:Y:S01]  /*0950*/  IADD3 R7, PT, PT, R7, R8, RZ ;  /* 0x0000000807077210 */ /* 0x000fe20007ffe0ff */
[----:B------:R-:W-:-:S06]  /*0960*/  UIADD3 UR4, UPT, UPT, -UR4, URZ, URZ ;  /* 0x000000ff04047290 */ /* 0x000fcc000fffe1ff */
[----:B------:R-:W1:Y:S01]  /*0970*/  LDC.64 R10, c[0x0][0x388] ;  /* 0x0000e200ff0a7b82 */ /* 0x000e620000000a00 */
[----:B0-----:R-:W-:-:S03]  /*0980*/  IMAD.WIDE.U32 R2, R8, 0x4, R2 ;  /* 0x0000000408027825 */ /* 0x001fc600078e0002 */
[----:B------:R-:W-:Y:S02]  /*0990*/  MOV R6, R2 ;  /* 0x0000000200067202 */ /* 0x000fe40000000f00 */
[----:B------:R-:W-:-:S07]  /*09a0*/  MOV R5, R3 ;  /* 0x0000000300057202 */ /* 0x000fce0000000f00 */
.L_x_7:
[----:B-1----:R-:W-:Y:S01]  /*09b0*/  IMAD.WIDE R2, R7, 0x4, R10 ;  /* 0x0000000407027825 */ /* 0x002fe200078e020a */
[----:B------:R-:W-:-:S05]  /*09c0*/  MOV R4, R6 ;  /* 0x0000000600047202 */ /* 0x000fca0000000f00 */
[----:B------:R-:W2:Y:S04]  /*09d0*/  LDG.E R2, desc[UR12][R2.64] ;  /* 0x0000000c02027981 */ /* 0x000ea8000c1e1900 */
[----:B------:R0:W2:Y:S01]  /*09e0*/  LDG.E R4, desc[UR12][R4.64] ;  /* 0x0000000c04047981 */ /* 0x0000a2000c1e1900 */
[----:B------:R-:W-:Y:S01]  /*09f0*/  UIADD3 UR4, UPT, UPT, UR4, 0x1, URZ ;  /* 0x0000000104047890 */ /* 0x000fe2000fffe0ff */
[----:B------:R-:W-:Y:S02]  /*0a00*/  IADD3 R6, P0, PT, R6, 0x4, RZ ;  /* 0x0000000406067810 */ /* 0x000fe40007f1e0ff */
[----:B------:R-:W-:Y:S01]  /*0a10*/  IADD3 R7, PT, PT, R7, 0x1, RZ ;  /* 0x0000000107077810 */ /* 0x000fe20007ffe0ff */
[----:B------:R-:W-:Y:S01]  /*0a20*/  UISETP.NE.AND UP0, UPT, UR4, URZ, UPT ;  /* 0x000000ff0400728c */ /* 0x000fe2000bf05270 */
[----:B0-----:R-:W-:Y:S01]  /*0a30*/  IADD3.X R5, PT, PT, RZ, R5, RZ, P0, !PT ;  /* 0x00000005ff057210 */ /* 0x001fe200007fe4ff */
[----:B--2--5:R-:W-:-:S07]  /*0a40*/  FFMA R15, R2, R4, R15 ;  /* 0x00000004020f7223 */ /* 0x024fce000000000f */
[----:B------:R-:W-:Y:S05]  /*0a50*/  BRA.U UP0, `(.L_x_7) ;  /* 0xfffffffd00d47547 */ /* 0x000fea000b83ffff */
.L_x_2:
[----:B------:R-:W0:Y:S02]  /*0a60*/  LDC.64 R2, c[0x0][0x398] ;  /* 0x0000e600ff027b82 */ /* 0x000e240000000a00 */
[----:B0-----:R-:W-:-:S05]  /*0a70*/  IMAD.WIDE R2, R0, 0x4, R2 ;  /* 0x0000000400027825 */ /* 0x001fca00078e0202 */
[----:B-----5:R-:W-:Y:S01]  /*0a80*/  STG.E desc[UR12][R2.64], R15 ;  /* 0x0000000f02007986 */ /* 0x020fe2000c10190c */
[----:B------:R-:W-:Y:S05]  /*0a90*/  EXIT ;  /* 0x000000000000794d */ /* 0x000fea0003800000 */
.L_x_8:
        /* <DEDUP_REMOVED lines=14> */
.L_x_23:


//--------------------- .text._Z18update_step_kernelPfS_S_S_S_S_ii --------------------------
	.section	.text._Z18update_step_kernelPfS_S_S_S_S_ii,"ax",@progbits
	.align	128
        .global         _Z18update_step_kernelPfS_S_S_S_S_ii
        .type           _Z18update_step_kernelPfS_S_S_S_S_ii,@function
        .size           _Z18update_step_kernelPfS_S_S_S_S_ii,(.L_x_24 - _Z18update_step_kernelPfS_S_S_S_S_ii)
        .other          _Z18update_step_kernelPfS_S_S_S_S_ii,@"STO_CUDA_ENTRY STV_DEFAULT"
_Z18update_step_kernelPfS_S_S_S_S_ii:
.text._Z18update_step_kernelPfS_S_S_S_S_ii:
        /* <DEDUP_REMOVED lines=21> */
[----:B------:R-:W0:Y:S01]  /*0150*/  LDCU.64 UR10, c[0x0][0x380] ;  /* 0x00007000ff0a77ac */ /* 0x000e220008000a00 */
[----:B------:R-:W-:Y:S01]  /*0160*/  MOV R0, R8 ;  /* 0x0000000800007202 */ /* 0x000fe20000000f00 */
[----:B------:R-:W1:Y:S01]  /*0170*/  LDCU.64 UR8, c[0x0][0x390] ;  /* 0x00007200ff0877ac */ /* 0x000e620008000a00 */
[----:B------:R-:W-:-:S06]  /*0180*/  ULOP3.LUT UR4, UR4, 0x7ffffff0, URZ, 0xc0, !UPT ;  /* 0x7ffffff004047892 */ /* 0x000fcc000f8ec0ff */
[----:B------:R-:W-:Y:S01]  /*0190*/  MOV R9, UR4 ;  /* 0x0000000400097c02 */ /* 0x000fe20008000f00 */
[----:B0-----:R-:W-:Y:S02]  /*01a0*/  UIADD3 UR5, UP2, UPT, UR10, 0x20, URZ ;  /* 0x000000200a057890 */ /* 0x001fe4000ff5e0ff */
[----:B------:R-:W-:Y:S02]  /*01b0*/  UIADD3 UR10, UPT, UPT, -UR4, URZ, URZ ;  /* 0x000000ff040a7290 */ /* 0x000fe4000fffe1ff */
[----:B------:R-:W-:Y:S02]  /*01c0*/  UIADD3.X UR6, UPT, UPT, URZ, UR11, URZ, UP2, !UPT ;  /* 0x0000000bff067290 */ /* 0x000fe400097fe4ff */
[----:B-1----:R-:W-:Y:S01]  /*01d0*/  UIADD3 UR7, UP1, UPT, UR8, 0x20, URZ ;  /* 0x0000002008077890 */ /* 0x002fe2000ff3e0ff */
[----:B------:R-:W-:-:S03]  /*01e0*/  MOV R2, UR5 ;  /* 0x0000000500027c02 */ /* 0x000fc60008000f00 */
[----:B------:R-:W-:Y:S01]  /*01f0*/  MOV R3, UR6 ;  /* 0x0000000600037c02 */ /* 0x000fe20008000f00 */
[----:B------:R-:W-:-:S12]  /*0200*/  UIADD3.X UR8, UPT, UPT, URZ, UR9, URZ, UP1, !UPT ;  /* 0x00000009ff087290 */ /* 0x000fd80008ffe4ff */
.L_x_11:
        /* <DEDUP_REMOVED lines=57> */
.L_x_10:
[----:B------:R-:W-:Y:S05]  /*05a0*/  BRA.U !UP0, `(.L_x_9) ;  /* 0x0000000508307547 */ /* 0x000fea000b800000 */
[----:B------:R-:W0:Y:S01]  /*05b0*/  LDCU UR4, c[0x0][0x3b0] ;  /* 0x00007600ff0477ac */ /* 0x000e220008000800 */
[----:B------:R-:W-:Y:S02]  /*05c0*/  UISETP.GE.U32.AND UP0, UPT, UR12, 0x8, UPT ;  /* 0x000000080c00788c */ /* 0x000fe4000bf06070 */
[----:B0-----:R-:W-:-:S04]  /*05d0*/  ULOP3.LUT UR5, UR4, 0x7, URZ, 0xc0, !UPT ;  /* 0x0000000704057892 */ /* 0x001fc8000f8ec0ff */
        /* <DEDUP_REMOVED lines=32> */
.L_x_12:
        /* <DEDUP_REMOVED lines=23> */
.L_x_13:
[----:B------:R-:W-:Y:S05]  /*0950*/  BRA.U !UP1, `(.L_x_9) ;  /* 0x0000000109447547 */ /* 0x000fea000b800000 */
[----:B------:R-:W0:Y:S01]  /*0960*/  LDC.64 R2, c[0x0][0x380] ;  /* 0x0000e000ff027b82 */ /* 0x000e220000000a00 */
[----:B------:R-:W-:-:S07]  /*0970*/  UIADD3 UR4, UPT, UPT, -UR4, URZ, URZ ;  /* 0x000000ff04047290 */ /* 0x000fce000fffe1ff */
[----:B------:R-:W1:Y:S01]  /*0980*/  LDC.64 R10, c[0x0][0x390] ;  /* 0x0000e400ff0a7b82 */ /* 0x000e620000000a00 */
[----:B0-----:R-:W-:Y:S01]  /*0990*/  IMAD.WIDE.U32 R2, R9, 0x4, R2 ;  /* 0x0000000409027825 */ /* 0x001fe200078e0002 */
[----:B------:R-:W-:Y:S02]  /*09a0*/  IADD3 R9, PT, PT, R8, R9, RZ ;  /* 0x0000000908097210 */ /* 0x000fe40007ffe0ff */
[----:B------:R-:W-:Y:S02]  /*09b0*/  MOV R4, R2 ;  /* 0x0000000200047202 */ /* 0x000fe40000000f00 */
[----:B------:R-:W-:-:S07]  /*09c0*/  MOV R5, R3 ;  /* 0x0000000300057202 */ /* 0x000fce0000000f00 */
.L_x_14:
[----:B-1----:R-:W-:Y:S01]  /*09d0*/  IMAD.WIDE R2, R9, 0x4, R10 ;  /* 0x0000000409027825 */ /* 0x002fe200078e020a */
[----:B------:R0:W2:Y:S05]  /*09e0*/  LDG.E R0, desc[UR14][R4.64] ;  /* 0x0000000e04007981 */ /* 0x0000aa000c1e1900 */
[----:B------:R-:W2:Y:S01]  /*09f0*/  LDG.E R2, desc[UR14][R2.64] ;  /* 0x0000000e02027981 */ /* 0x000ea2000c1e1900 */
[----:B------:R-:W-:-:S04]  /*0a00*/  UIADD3 UR4, UPT, UPT, UR4, 0x1, URZ ;  /* 0x0000000104047890 */ /* 0x000fc8000fffe0ff */
[----:B------:R-:W-:Y:S01]  /*0a10*/  UISETP.NE.AND UP0, UPT, UR4, URZ, UPT ;  /* 0x000000ff0400728c */ /* 0x000fe2000bf05270 */
[----:B0-----:R-:W-:Y:S02]  /*0a20*/  IADD3 R4, P0, PT, R4, 0x4, RZ ;  /* 0x0000000404047810 */ /* 0x001fe40007f1e0ff */
[----:B------:R-:W-:Y:S02]  /*0a30*/  IADD3 R9, PT, PT, R9, 0x1, RZ ;  /* 0x0000000109097810 */ /* 0x000fe40007ffe0ff */
[----:B------:R-:W-:Y:S01]  /*0a40*/  IADD3.X R5, PT, PT, RZ, R5, RZ, P0, !PT ;  /* 0x00000005ff057210 */ /* 0x000fe200007fe4ff */
[----:B--2--5:R-:W-:-:S03]  /*0a50*/  FFMA R7, R2, R0, R7 ;  /* 0x0000000002077223 */ /* 0x024fc60000000007 */
[----:B------:R-:W-:Y:S05]  /*0a60*/  BRA.U UP0, `(.L_x_14) ;  /* 0xfffffffd00d87547 */ /* 0x000fea000b83ffff */
.L_x_9:
[----:B------:R-:W0:Y:S02]  /*0a70*/  LDCU UR8, c[0x0][0x3b4] ;  /* 0x00007680ff0877ac */ /* 0x000e240008000800 */
[----:B0-----:R-:W-:-:S09]  /*0a80*/  UISETP.GE.AND UP0, UPT, UR8, 0x1, UPT ;  /* 0x000000010800788c */ /* 0x001fd2000bf06270 */
[----:B------:R-:W-:Y:S05]  /*0a90*/  BRA.U !UP0, `(.L_x_15) ;  /* 0x00000009085c7547 */ /* 0x000fea000b800000 */
        /* <DEDUP_REMOVED lines=9> */
[----:B------:R-:W-:-:S04]  /*0b30*/  ULOP3.LUT UR10, UR8, 0x7ffffff0, URZ, 0xc0, !UPT ;  /* 0x7ffffff0080a7892 */ /* 0x000fc8000f8ec0ff */
[----:B------:R-:W-:Y:S02]  /*0b40*/  UIADD3 UR11, UPT, UPT, -UR10, URZ, URZ ;  /* 0x000000ff0a0b7290 */ /* 0x000fe4000fffe1ff */
[----:B------:R-:W-:Y:S01]  /*0b50*/  MOV R9, UR10 ;  /* 0x0000000a00097c02 */ /* 0x000fe20008000f00 */
[----:B0-----:R-:W-:-:S04]  /*0b60*/  UIADD3 UR4, UP2, UPT, UR4, 0x20, URZ ;  /* 0x0000002004047890 */ /* 0x001fc8000ff5e0ff */
[----:B------:R-:W-:Y:S02]  /*0b70*/  UIADD3.X UR5, UPT, UPT, URZ, UR5, URZ, UP2, !UPT ;  /* 0x00000005ff057290 */ /* 0x000fe400097fe4ff */
[----:B-1----:R-:W-:Y:S01]  /*0b80*/  UIADD3 UR6, UP1, UPT, UR6, 0x20, URZ ;  /* 0x0000002006067890 */ /* 0x002fe2000ff3e0ff */
[----:B------:R-:W-:-:S03]  /*0b90*/  MOV R2, UR4 ;  /* 0x0000000400027c02 */ /* 0x000fc60008000f00 */
[----:B------:R-:W-:Y:S01]  /*0ba0*/  MOV R3, UR5 ;  /* 0x0000000500037c02 */ /* 0x000fe20008000f00 */
[----:B------:R-:W-:-:S12]  /*0bb0*/  UIADD3.X UR7, UPT, UPT, URZ, UR7, URZ, UP1, !UPT ;  /* 0x00000007ff077290 */ /* 0x000fd80008ffe4ff */
.L_x_17:
        /* <DEDUP_REMOVED lines=57> */
.L_x_16:
        /* <DEDUP_REMOVED lines=35> */
.L_x_18:
        /* <DEDUP_REMOVED lines=23> */
.L_x_19:
        /* <DEDUP_REMOVED lines=8> */
.L_x_20:
        /* <DEDUP_REMOVED lines=10> */
.L_x_15:
[C---:B-----5:R-:W-:Y:S01]  /*1410*/  FMUL R0, |R7|.reuse, 2.8853900432586669922 ;  /* 0x4038aa3b07007820 */ /* 0x060fe20000400200 */
[----:B------:R-:W0:Y:S01]  /*1420*/  LDC.64 R2, c[0x0][0x3a8] ;  /* 0x0000ea00ff027b82 */ /* 0x000e220000000a00 */
[----:B------:R-:W-:Y:S01]  /*1430*/  MOV R8, 0x3c80f082 ;  /* 0x3c80f08200087802 */ /* 0x000fe20000000f00 */
[----:B------:R-:W-:Y:S02]  /*1440*/  HFMA2 R5, -RZ, RZ, 1.875, 0 ;  /* 0x3f800000ff057431 */ /* 0x000fe400000001ff */
[C---:B------:R-:W-:Y:S01]  /*1450*/  FMUL R9, R7.reuse, R7 ;  /* 0x0000000707097220 */ /* 0x040fe20000400000 */
[C---:B------:R-:W-:Y:S01]  /*1460*/  FSETP.GE.AND P1, PT, |R7|.reuse, 0.60000002384185791016, PT ;  /* 0x3f19999a0700780b */ /* 0x040fe20003f26200 */
[----:B------:R-:W1:Y:S01]  /*1470*/  MUFU.EX2 R0, R0 ;  /* 0x0000000000007308 */ /* 0x000e620000000800 */
[----:B------:R-:W-:Y:S01]  /*1480*/  FSETP.GE.AND P0, PT, |R7|, 9.010913848876953125, PT ;  /* 0x41102cb40700780b */ /* 0x000fe20003f06200 */
[----:B------:R-:W-:Y:S01]  /*1490*/  FFMA R8, R9, R8, -0.052303962409496307373 ;  /* 0xbd563cae09087423 */ /* 0x000fe20000000008 */
[----:B-1----:R-:W-:-:S03]  /*14a0*/  FADD R4, R0, 1 ;  /* 0x3f80000000047421 */ /* 0x002fc60000000000 */
[----:B------:R-:W-:Y:S01]  /*14b0*/  FFMA R0, R9, R8, 0.1331529766321182251 ;  /* 0x3e08594109007423 */ /* 0x000fe20000000008 */
[----:B0-----:R-:W-:-:S04]  /*14c0*/  IMAD.WIDE R2, R6, 0x4, R2 ;  /* 0x0000000406027825 */ /* 0x001fc800078e0202 */
[C---:B------:R-:W-:Y:S01]  /*14d0*/  FFMA R0, R9.reuse, R0, -0.33332768082618713379 ;  /* 0xbeaaa9ed09007423 */ /* 0x040fe20000000000 */
[----:B------:R-:W0:Y:S03]  /*14e0*/  MUFU.RCP R4, R4 ;  /* 0x0000000400047308 */ /* 0x000e260000001000 */
[----:B------:R-:W-:Y:S01]  /*14f0*/  FFMA R0, R9, R0, RZ ;  /* 0x0000000009007223 */ /* 0x000fe200000000ff */
[----:B0-----:R-:W-:-:S05]  /*1500*/  FFMA R5, R4, -2, R5 ;  /* 0xc000000004057823 */ /* 0x001fca0000000005 */
[----:B------:R-:W-:-:S04]  /*1510*/  FSEL R8, R5, 1, !P0 ;  /* 0x3f80000005087808 */ /* 0x000fc80004000000 */
[--C-:B------:R-:W-:Y:S01]  /*1520*/  LOP3.LUT R5, R8, 0x80000000, R7.reuse, 0xb8, !PT ;  /* 0x8000000008057812 */ /* 0x100fe200078eb807 */
[----:B------:R-:W-:-:S05]  /*1530*/  @!P1 FFMA R5, R0, R7, R7 ;  /* 0x0000000700059223 */ /* 0x000fca0000000007 */
[----:B------:R-:W-:Y:S01]  /*1540*/  STG.E desc[UR14][R2.64], R5 ;  /* 0x0000000502007986 */ /* 0x000fe2000c10190e */
[----:B------:R-:W-:Y:S05]  /*1550*/  EXIT ;  /* 0x000000000000794d */ /* 0x000fea0003800000 */
.L_x_21:
        /* <DEDUP_REMOVED lines=10> */
.L_x_24:


//--------------------- .nv.global.init           --------------------------
	.section	.nv.global.init,"aw",@progbits
.nv.global.init:
	.type		$str,@object
	.size		$str,(.L_0 - $str)
$str:
        /*0000*/ 	.byte	0x64, 0x5f, 0x6f, 0x75, 0x74, 0x70, 0x75, 0x74, 0x5b, 0x25, 0x64, 0x5d, 0x20, 0x3d, 0x20, 0x25
        /*0010*/ 	.byte	0x2e, 0x34, 0x66, 0x0a, 0x00
.L_0:


//--------------------- .nv.shared.reserved.0     --------------------------
	.section	.nv.shared.reserved.0,"aw",@nobits
	.weak		__nv_reservedSMEM_offset_0_alias
	.size		__nv_reservedSMEM_offset_0_alias, 0, 64
	.other		__nv_reservedSMEM_offset_0_alias,@"STO_CUDA_RESERVED_SHARED STV_DEFAULT"
__nv_reservedSMEM_offset_0_alias:
	.zero		0
	.zero		64


//--------------------- .nv.constant0._Z19print_device_memoryPfii --------------------------
	.section	.nv.constant0._Z19print_device_memoryPfii,"a",@progbits
	.sectionflags	@""
	.align	4
.nv.constant0._Z19print_device_memoryPfii:
	.zero		912


//--------------------- .nv.constant0._Z18output_step_kernelPfS_S_S_ii --------------------------
	.section	.nv.constant0._Z18output_step_kernelPfS_S_S_ii,"a",@progbits
	.sectionflags	@""
	.align	4
.nv.constant0._Z18output_step_kernelPfS_S_S_ii:
	.zero		936


//--------------------- .nv.constant0._Z18update_step_kernelPfS_S_S_S_S_ii --------------------------
	.section	.nv.constant0._Z18update_step_kernelPfS_S_S_S_S_ii,"a",@progbits
	.sectionflags	@""
	.align	4
.nv.constant0._Z18update_step_kernelPfS_S_S_S_S_ii:
	.zero		952


//--------------------- SYMBOLS --------------------------

	.type		.nv.reservedSmem.offset0,@object
	.size		.nv.reservedSmem.offset0,0x4
	.type		vprintf,@function
